//
// Generated by NVIDIA NVVM Compiler
//
// Compiler Build ID: CL-36424714
// Cuda compilation tools, release 13.0, V13.0.88
// Based on NVVM 20.0.0
//

.version 9.0
.target sm_100
.address_size 64

	// .globl	_Z12dft1d_kernelILin1EEvPKfPK6float2PS2_i
.global .align 4 .b8 __cudart_i2opi_f[24] = {65, 144, 67, 60, 153, 149, 98, 219, 192, 221, 52, 245, 209, 87, 39, 252, 41, 21, 68, 78, 110, 131, 249, 162};

.visible .entry _Z12dft1d_kernelILin1EEvPKfPK6float2PS2_i(
	.param .u64 .ptr .align 1 _Z12dft1d_kernelILin1EEvPKfPK6float2PS2_i_param_0,
	.param .u64 .ptr .align 1 _Z12dft1d_kernelILin1EEvPKfPK6float2PS2_i_param_1,
	.param .u64 .ptr .align 1 _Z12dft1d_kernelILin1EEvPKfPK6float2PS2_i_param_2,
	.param .u32 _Z12dft1d_kernelILin1EEvPKfPK6float2PS2_i_param_3
)
{
	.local .align 4 .b8 	__local_depot0[28];
	.reg .b64 	%SP;
	.reg .b64 	%SPL;
	.reg .pred 	%p<13>;
	.reg .b32 	%r<51>;
	.reg .b32 	%f<47>;
	.reg .b64 	%rd<29>;
	.reg .b64 	%fd<6>;

	mov.u64 	%SPL, __local_depot0;
	ld.param.u64 	%rd10, [_Z12dft1d_kernelILin1EEvPKfPK6float2PS2_i_param_0];
	ld.param.u64 	%rd11, [_Z12dft1d_kernelILin1EEvPKfPK6float2PS2_i_param_2];
	ld.param.u32 	%r18, [_Z12dft1d_kernelILin1EEvPKfPK6float2PS2_i_param_3];
	add.u64 	%rd1, %SPL, 0;
	mov.u32 	%r19, %ctaid.x;
	mov.u32 	%r20, %ntid.x;
	mov.u32 	%r21, %tid.x;
	mad.lo.s32 	%r1, %r19, %r20, %r21;
	setp.ge.s32 	%p1, %r1, %r18;
	@%p1 bra 	$L__BB0_13;
	setp.lt.s32 	%p2, %r18, 1;
	mov.f32 	%f45, 0f00000000;
	mov.f32 	%f46, %f45;
	@%p2 bra 	$L__BB0_12;
	cvt.rn.f64.u32 	%fd1, %r18;
	mov.f64 	%fd2, 0dC01921FB54442D18;
	div.rn.f64 	%fd3, %fd2, %fd1;
	cvt.rn.f32.f64 	%f16, %fd3;
	cvt.rn.f32.s32 	%f17, %r1;
	mul.f32 	%f1, %f17, %f16;
	cvta.to.global.u64 	%rd2, %rd10;
	mov.f32 	%f46, 0f00000000;
	mov.b32 	%r46, 0;
	mov.u64 	%rd13, __cudart_i2opi_f;
	mov.f32 	%f45, %f46;
$L__BB0_3:
	cvt.rn.f32.u32 	%f18, %r46;
	mul.f32 	%f4, %f1, %f18;
	mul.f32 	%f19, %f4, 0f3F22F983;
	cvt.rni.s32.f32 	%r50, %f19;
	cvt.rn.f32.s32 	%f20, %r50;
	fma.rn.f32 	%f21, %f20, 0fBFC90FDA, %f4;
	fma.rn.f32 	%f22, %f20, 0fB3A22168, %f21;
	fma.rn.f32 	%f44, %f20, 0fA7C234C5, %f22;
	abs.f32 	%f6, %f4;
	setp.ltu.f32 	%p3, %f6, 0f47CE4780;
	@%p3 bra 	$L__BB0_11;
	setp.neu.f32 	%p4, %f6, 0f7F800000;
	@%p4 bra 	$L__BB0_6;
	mov.f32 	%f25, 0f00000000;
	mul.rn.f32 	%f44, %f4, %f25;
	mov.b32 	%r50, 0;
	bra.uni 	$L__BB0_11;
$L__BB0_6:
	mov.b32 	%r4, %f4;
	shl.b32 	%r24, %r4, 8;
	or.b32  	%r5, %r24, -2147483648;
	mov.b64 	%rd28, 0;
	mov.b32 	%r47, 0;
	mov.u64 	%rd26, %rd13;
	mov.u64 	%rd27, %rd1;
$L__BB0_7:
	.pragma "nounroll";
	ld.global.nc.u32 	%r25, [%rd26];
	mad.wide.u32 	%rd15, %r25, %r5, %rd28;
	shr.u64 	%rd28, %rd15, 32;
	st.local.u32 	[%rd27], %rd15;
	add.s32 	%r47, %r47, 1;
	add.s64 	%rd27, %rd27, 4;
	add.s64 	%rd26, %rd26, 4;
	setp.ne.s32 	%p5, %r47, 6;
	@%p5 bra 	$L__BB0_7;
	shr.u32 	%r26, %r4, 23;
	st.local.u32 	[%rd1+24], %rd28;
	and.b32  	%r8, %r26, 31;
	and.b32  	%r27, %r26, 224;
	add.s32 	%r28, %r27, -128;
	shr.u32 	%r29, %r28, 5;
	mul.wide.u32 	%rd16, %r29, 4;
	sub.s64 	%rd9, %rd1, %rd16;
	ld.local.u32 	%r48, [%rd9+24];
	ld.local.u32 	%r49, [%rd9+20];
	setp.eq.s32 	%p6, %r8, 0;
	@%p6 bra 	$L__BB0_10;
	shf.l.wrap.b32 	%r48, %r49, %r48, %r8;
	ld.local.u32 	%r30, [%rd9+16];
	shf.l.wrap.b32 	%r49, %r30, %r49, %r8;
$L__BB0_10:
	shr.u32 	%r31, %r48, 30;
	shf.l.wrap.b32 	%r32, %r49, %r48, 2;
	shl.b32 	%r33, %r49, 2;
	shr.u32 	%r34, %r32, 31;
	add.s32 	%r35, %r34, %r31;
	neg.s32 	%r36, %r35;
	setp.lt.s32 	%p7, %r4, 0;
	selp.b32 	%r50, %r36, %r35, %p7;
	xor.b32  	%r37, %r32, %r4;
	shr.s32 	%r38, %r32, 31;
	xor.b32  	%r39, %r38, %r32;
	xor.b32  	%r40, %r38, %r33;
	cvt.u64.u32 	%rd17, %r39;
	shl.b64 	%rd18, %rd17, 32;
	cvt.u64.u32 	%rd19, %r40;
	or.b64  	%rd20, %rd18, %rd19;
	cvt.rn.f64.s64 	%fd4, %rd20;
	mul.f64 	%fd5, %fd4, 0d3BF921FB54442D19;
	cvt.rn.f32.f64 	%f23, %fd5;
	neg.f32 	%f24, %f23;
	setp.lt.s32 	%p8, %r37, 0;
	selp.f32 	%f44, %f24, %f23, %p8;
$L__BB0_11:
	mul.f32 	%f26, %f44, %f44;
	fma.rn.f32 	%f27, %f26, 0f37CBAC00, 0fBAB607ED;
	fma.rn.f32 	%f28, %f27, %f26, 0f3D2AAABB;
	fma.rn.f32 	%f29, %f28, %f26, 0fBEFFFFFF;
	fma.rn.f32 	%f30, %f29, %f26, 0f3F800000;
	fma.rn.f32 	%f31, %f26, %f44, 0f00000000;
	fma.rn.f32 	%f32, %f26, 0fB94D4153, 0f3C0885E4;
	fma.rn.f32 	%f33, %f32, %f26, 0fBE2AAAA8;
	fma.rn.f32 	%f34, %f33, %f31, %f44;
	and.b32  	%r42, %r50, 1;
	setp.eq.b32 	%p9, %r42, 1;
	selp.f32 	%f35, %f30, %f34, %p9;
	selp.f32 	%f36, %f34, %f30, %p9;
	and.b32  	%r43, %r50, 2;
	setp.eq.s32 	%p10, %r43, 0;
	neg.f32 	%f37, %f35;
	selp.f32 	%f38, %f35, %f37, %p10;
	add.s32 	%r44, %r50, 1;
	and.b32  	%r45, %r44, 2;
	setp.eq.s32 	%p11, %r45, 0;
	neg.f32 	%f39, %f36;
	selp.f32 	%f40, %f36, %f39, %p11;
	mul.wide.u32 	%rd21, %r46, 4;
	add.s64 	%rd22, %rd2, %rd21;
	ld.global.nc.f32 	%f41, [%rd22];
	fma.rn.f32 	%f45, %f41, %f40, %f45;
	fma.rn.f32 	%f46, %f41, %f38, %f46;
	add.s32 	%r46, %r46, 1;
	setp.ne.s32 	%p12, %r46, %r18;
	@%p12 bra 	$L__BB0_3;
$L__BB0_12:
	cvta.to.global.u64 	%rd23, %rd11;
	mul.wide.s32 	%rd24, %r1, 8;
	add.s64 	%rd25, %rd23, %rd24;
	st.global.v2.f32 	[%rd25], {%f45, %f46};
$L__BB0_13:
	ret;

}
	// .globl	_Z12dft1d_kernelILi1EEvPKfPK6float2PS2_i
.visible .entry _Z12dft1d_kernelILi1EEvPKfPK6float2PS2_i(
	.param .u64 .ptr .align 1 _Z12dft1d_kernelILi1EEvPKfPK6float2PS2_i_param_0,
	.param .u64 .ptr .align 1 _Z12dft1d_kernelILi1EEvPKfPK6float2PS2_i_param_1,
	.param .u64 .ptr .align 1 _Z12dft1d_kernelILi1EEvPKfPK6float2PS2_i_param_2,
	.param .u32 _Z12dft1d_kernelILi1EEvPKfPK6float2PS2_i_param_3
)
{
	.local .align 4 .b8 	__local_depot1[28];
	.reg .b64 	%SP;
	.reg .b64 	%SPL;
	.reg .pred 	%p<13>;
	.reg .b32 	%r<51>;
	.reg .b32 	%f<56>;
	.reg .b64 	%rd<29>;
	.reg .b64 	%fd<6>;

	mov.u64 	%SPL, __local_depot1;
	ld.param.u64 	%rd10, [_Z12dft1d_kernelILi1EEvPKfPK6float2PS2_i_param_1];
	ld.param.u64 	%rd11, [_Z12dft1d_kernelILi1EEvPKfPK6float2PS2_i_param_2];
	ld.param.u32 	%r18, [_Z12dft1d_kernelILi1EEvPKfPK6float2PS2_i_param_3];
	add.u64 	%rd1, %SPL, 0;
	mov.u32 	%r19, %ctaid.x;
	mov.u32 	%r20, %ntid.x;
	mov.u32 	%r21, %tid.x;
	mad.lo.s32 	%r1, %r19, %r20, %r21;
	setp.ge.s32 	%p1, %r1, %r18;
	@%p1 bra 	$L__BB1_13;
	setp.lt.s32 	%p2, %r18, 1;
	mov.f32 	%f54, 0f00000000;
	mov.f32 	%f55, %f54;
	@%p2 bra 	$L__BB1_12;
	cvt.rn.f64.u32 	%fd1, %r18;
	mov.f64 	%fd2, 0d401921FB54442D18;
	div.rn.f64 	%fd3, %fd2, %fd1;
	cvt.rn.f32.f64 	%f16, %fd3;
	cvt.rn.f32.s32 	%f17, %r1;
	mul.f32 	%f1, %f17, %f16;
	cvta.to.global.u64 	%rd2, %rd10;
	mov.f32 	%f55, 0f00000000;
	mov.b32 	%r46, 0;
	mov.u64 	%rd13, __cudart_i2opi_f;
	mov.f32 	%f54, %f55;
$L__BB1_3:
	cvt.rn.f32.u32 	%f18, %r46;
	mul.f32 	%f4, %f1, %f18;
	mul.f32 	%f19, %f4, 0f3F22F983;
	cvt.rni.s32.f32 	%r50, %f19;
	cvt.rn.f32.s32 	%f20, %r50;
	fma.rn.f32 	%f21, %f20, 0fBFC90FDA, %f4;
	fma.rn.f32 	%f22, %f20, 0fB3A22168, %f21;
	fma.rn.f32 	%f53, %f20, 0fA7C234C5, %f22;
	abs.f32 	%f6, %f4;
	setp.ltu.f32 	%p3, %f6, 0f47CE4780;
	@%p3 bra 	$L__BB1_11;
	setp.neu.f32 	%p4, %f6, 0f7F800000;
	@%p4 bra 	$L__BB1_6;
	mov.f32 	%f25, 0f00000000;
	mul.rn.f32 	%f53, %f4, %f25;
	mov.b32 	%r50, 0;
	bra.uni 	$L__BB1_11;
$L__BB1_6:
	mov.b32 	%r4, %f4;
	shl.b32 	%r24, %r4, 8;
	or.b32  	%r5, %r24, -2147483648;
	mov.b64 	%rd28, 0;
	mov.b32 	%r47, 0;
	mov.u64 	%rd26, %rd13;
	mov.u64 	%rd27, %rd1;
$L__BB1_7:
	.pragma "nounroll";
	ld.global.nc.u32 	%r25, [%rd26];
	mad.wide.u32 	%rd15, %r25, %r5, %rd28;
	shr.u64 	%rd28, %rd15, 32;
	st.local.u32 	[%rd27], %rd15;
	add.s32 	%r47, %r47, 1;
	add.s64 	%rd27, %rd27, 4;
	add.s64 	%rd26, %rd26, 4;
	setp.ne.s32 	%p5, %r47, 6;
	@%p5 bra 	$L__BB1_7;
	shr.u32 	%r26, %r4, 23;
	st.local.u32 	[%rd1+24], %rd28;
	and.b32  	%r8, %r26, 31;
	and.b32  	%r27, %r26, 224;
	add.s32 	%r28, %r27, -128;
	shr.u32 	%r29, %r28, 5;
	mul.wide.u32 	%rd16, %r29, 4;
	sub.s64 	%rd9, %rd1, %rd16;
	ld.local.u32 	%r48, [%rd9+24];
	ld.local.u32 	%r49, [%rd9+20];
	setp.eq.s32 	%p6, %r8, 0;
	@%p6 bra 	$L__BB1_10;
	shf.l.wrap.b32 	%r48, %r49, %r48, %r8;
	ld.local.u32 	%r30, [%rd9+16];
	shf.l.wrap.b32 	%r49, %r30, %r49, %r8;
$L__BB1_10:
	shr.u32 	%r31, %r48, 30;
	shf.l.wrap.b32 	%r32, %r49, %r48, 2;
	shl.b32 	%r33, %r49, 2;
	shr.u32 	%r34, %r32, 31;
	add.s32 	%r35, %r34, %r31;
	neg.s32 	%r36, %r35;
	setp.lt.s32 	%p7, %r4, 0;
	selp.b32 	%r50, %r36, %r35, %p7;
	xor.b32  	%r37, %r32, %r4;
	shr.s32 	%r38, %r32, 31;
	xor.b32  	%r39, %r38, %r32;
	xor.b32  	%r40, %r38, %r33;
	cvt.u64.u32 	%rd17, %r39;
	shl.b64 	%rd18, %rd17, 32;
	cvt.u64.u32 	%rd19, %r40;
	or.b64  	%rd20, %rd18, %rd19;
	cvt.rn.f64.s64 	%fd4, %rd20;
	mul.f64 	%fd5, %fd4, 0d3BF921FB54442D19;
	cvt.rn.f32.f64 	%f23, %fd5;
	neg.f32 	%f24, %f23;
	setp.lt.s32 	%p8, %r37, 0;
	selp.f32 	%f53, %f24, %f23, %p8;
$L__BB1_11:
	mul.f32 	%f26, %f53, %f53;
	fma.rn.f32 	%f27, %f26, 0f37CBAC00, 0fBAB607ED;
	fma.rn.f32 	%f28, %f27, %f26, 0f3D2AAABB;
	fma.rn.f32 	%f29, %f28, %f26, 0fBEFFFFFF;
	fma.rn.f32 	%f30, %f29, %f26, 0f3F800000;
	fma.rn.f32 	%f31, %f26, %f53, 0f00000000;
	fma.rn.f32 	%f32, %f26, 0fB94D4153, 0f3C0885E4;
	fma.rn.f32 	%f33, %f32, %f26, 0fBE2AAAA8;
	fma.rn.f32 	%f34, %f33, %f31, %f53;
	and.b32  	%r42, %r50, 1;
	setp.eq.b32 	%p9, %r42, 1;
	selp.f32 	%f35, %f30, %f34, %p9;
	selp.f32 	%f36, %f34, %f30, %p9;
	and.b32  	%r43, %r50, 2;
	setp.eq.s32 	%p10, %r43, 0;
	neg.f32 	%f37, %f35;
	selp.f32 	%f38, %f35, %f37, %p10;
	add.s32 	%r44, %r50, 1;
	and.b32  	%r45, %r44, 2;
	setp.eq.s32 	%p11, %r45, 0;
	neg.f32 	%f39, %f36;
	selp.f32 	%f40, %f36, %f39, %p11;
	mul.wide.u32 	%rd21, %r46, 8;
	add.s64 	%rd22, %rd2, %rd21;
	ld.global.nc.v2.f32 	{%f41, %f42}, [%rd22];
	mul.f32 	%f43, %f41, %f40;
	mul.f32 	%f44, %f42, %f38;
	sub.f32 	%f45, %f43, %f44;
	add.f32 	%f54, %f54, %f45;
	mul.f32 	%f46, %f42, %f40;
	fma.rn.f32 	%f47, %f41, %f38, %f46;
	add.f32 	%f55, %f55, %f47;
	add.s32 	%r46, %r46, 1;
	setp.ne.s32 	%p12, %r46, %r18;
	@%p12 bra 	$L__BB1_3;
$L__BB1_12:
	cvt.rn.f32.s32 	%f48, %r18;
	div.rn.f32 	%f49, %f54, %f48;
	div.rn.f32 	%f50, %f55, %f48;
	cvta.to.global.u64 	%rd23, %rd11;
	mul.wide.s32 	%rd24, %r1, 8;
	add.s64 	%rd25, %rd23, %rd24;
	st.global.v2.f32 	[%rd25], {%f49, %f50};
$L__BB1_13:
	ret;

}


// ===== COMPILED SASS (sm_100) =====

	.target	sm_100

	.elftype	@"ET_EXEC"


//--------------------- .note.nv.tkinfo           --------------------------
	.section	.note.nv.tkinfo,"",@"SHT_NOTE"
	.sectionflags	@"SHF_NOTE_NV_TKINFO"
	.tkinfo
        /*0018*/ 	.word	0x00000002
        /*0030*/ 	.string	""
        /*0030*/ 	.string	"ptxas"
        /*0030*/ 	.string	"Cuda compilation tools, release 13.0, V13.0.88"
        /*0030*/ 	.string	"Build cuda_13.0.r13.0/compiler.36424714_0"
        /*0030*/ 	.string	"-arch sm_100 -m 64 "



//--------------------- .note.nv.cuinfo           --------------------------
	.section	.note.nv.cuinfo,"",@"SHT_NOTE"
	.sectionflags	@"SHF_NOTE_NV_CUINFO"
        /*0018*/ 	.short	0x0002
        /*001a*/ 	.short	0x0064
        /*001c*/ 	.short	0x0082
	.zero		2


//--------------------- .nv.info                  --------------------------
	.section	.nv.info,"",@"SHT_CUDA_INFO"
	.align	4


	//----- nvinfo : EIATTR_REGCOUNT
	.align		4
        /*0000*/ 	.byte	0x04, 0x2f
        /*0002*/ 	.short	(.L_2 - .L_1)
	.align		4
.L_1:
        /*0004*/ 	.word	index@(_Z12dft1d_kernelILin1EEvPKfPK6float2PS2_i)
        /*0008*/ 	.word	0x00000015


	//----- nvinfo : EIATTR_FRAME_SIZE
	.align		4
.L_2:
        /*000c*/ 	.byte	0x04, 0x11
        /*000e*/ 	.short	(.L_4 - .L_3)
	.align		4
.L_3:
        /*0010*/ 	.word	index@($__internal_2_$__cuda_sm20_div_rn_f64_full)
        /*0014*/ 	.word	0x00000020


	//----- nvinfo : EIATTR_FRAME_SIZE
	.align		4
.L_4:
        /*0018*/ 	.byte	0x04, 0x11
        /*001a*/ 	.short	(.L_6 - .L_5)
	.align		4
.L_5:
        /*001c*/ 	.word	index@(_Z12dft1d_kernelILin1EEvPKfPK6float2PS2_i)
        /*0020*/ 	.word	0x00000020


	//----- nvinfo : EIATTR_REGCOUNT
	.align		4
.L_6:
        /*0024*/ 	.byte	0x04, 0x2f
        /*0026*/ 	.short	(.L_8 - .L_7)
	.align		4
.L_7:
        /*0028*/ 	.word	index@(_Z12dft1d_kernelILi1EEvPKfPK6float2PS2_i)
        /*002c*/ 	.word	0x00000015


	//----- nvinfo : EIATTR_FRAME_SIZE
	.align		4
.L_8:
        /*0030*/ 	.byte	0x04, 0x11
        /*0032*/ 	.short	(.L_10 - .L_9)
	.align		4
.L_9:
        /*0034*/ 	.word	index@($__internal_1_$__cuda_sm3x_div_rn_noftz_f32_slowpath)
        /*0038*/ 	.word	0x00000020


	//----- nvinfo : EIATTR_FRAME_SIZE
	.align		4
.L_10:
        /*003c*/ 	.byte	0x04, 0x11
        /*003e*/ 	.short	(.L_12 - .L_11)
	.align		4
.L_11:
        /*0040*/ 	.word	index@($__internal_0_$__cuda_sm20_div_rn_f64_full)
        /*0044*/ 	.word	0x00000020


	//----- nvinfo : EIATTR_FRAME_SIZE
	.align		4
.L_12:
        /*0048*/ 	.byte	0x04, 0x11
        /*004a*/ 	.short	(.L_14 - .L_13)
	.align		4
.L_13:
        /*004c*/ 	.word	index@(_Z12dft1d_kernelILi1EEvPKfPK6float2PS2_i)
        /*0050*/ 	.word	0x00000020


	//----- nvinfo : EIATTR_MIN_STACK_SIZE
	.align		4
.L_14:
        /*0054*/ 	.byte	0x04, 0x12
        /*0056*/ 	.short	(.L_16 - .L_15)
	.align		4
.L_15:
        /*0058*/ 	.word	index@(_Z12dft1d_kernelILi1EEvPKfPK6float2PS2_i)
        /*005c*/ 	.word	0x00000020


	//----- nvinfo : EIATTR_MIN_STACK_SIZE
	.align		4
.L_16:
        /*0060*/ 	.byte	0x04, 0x12
        /*0062*/ 	.short	(.L_18 - .L_17)
	.align		4
.L_17:
        /*0064*/ 	.word	index@(_Z12dft1d_kernelILin1EEvPKfPK6float2PS2_i)
        /*0068*/ 	.word	0x00000020
.L_18:


//--------------------- .nv.compat                --------------------------
	.section	.nv.compat,"",@"SHT_CUDA_COMPAT_INFO"
	.align	4
        /*0000*/ 	.byte	0x02, 0x09, 0x00, 0x00, 0x02, 0x02, 0x01, 0x00, 0x02, 0x05, 0x05, 0x00, 0x03, 0x07, 0x01, 0x01
        /*0010*/ 	.byte	0x02, 0x03, 0x00, 0x00, 0x02, 0x06, 0x01, 0x00, 0x04, 0x0b, 0x08, 0x00, 0x01, 0x00, 0x00, 0x00
        /*0020*/ 	.byte	0x00, 0x00, 0x00, 0x00


//--------------------- .nv.info._Z12dft1d_kernelILi1EEvPKfPK6float2PS2_i --------------------------
	.section	.nv.info._Z12dft1d_kernelILi1EEvPKfPK6float2PS2_i,"",@"SHT_CUDA_INFO"
	.sectionflags	@""
	.align	4


	//----- nvinfo : EIATTR_CUDA_API_VERSION
	.align		4
        /*0000*/ 	.byte	0x04, 0x37
        /*0002*/ 	.short	(.L_20 - .L_19)
.L_19:
        /*0004*/ 	.word	0x00000082


	//----- nvinfo : EIATTR_KPARAM_INFO
	.align		4
.L_20:
        /*0008*/ 	.byte	0x04, 0x17
        /*000a*/ 	.short	(.L_22 - .L_21)
.L_21:
        /*000c*/ 	.word	0x00000000
        /*0010*/ 	.short	0x0003
        /*0012*/ 	.short	0x0018
        /*0014*/ 	.byte	0x00, 0xf0, 0x11, 0x00


	//----- nvinfo : EIATTR_KPARAM_INFO
	.align		4
.L_22:
        /*0018*/ 	.byte	0x04, 0x17
        /*001a*/ 	.short	(.L_24 - .L_23)
.L_23:
        /*001c*/ 	.word	0x00000000
        /*0020*/ 	.short	0x0002
        /*0022*/ 	.short	0x0010
        /*0024*/ 	.byte	0x00, 0xf5, 0x21, 0x00


	//----- nvinfo : EIATTR_KPARAM_INFO
	.align		4
.L_24:
        /*0028*/ 	.byte	0x04, 0x17
        /*002a*/ 	.short	(.L_26 - .L_25)
.L_25:
        /*002c*/ 	.word	0x00000000
        /*0030*/ 	.short	0x0001
        /*0032*/ 	.short	0x0008
        /*0034*/ 	.byte	0x00, 0xf5, 0x21, 0x00


	//----- nvinfo : EIATTR_KPARAM_INFO
	.align		4
.L_26:
        /*0038*/ 	.byte	0x04, 0x17
        /*003a*/ 	.short	(.L_28 - .L_27)
.L_27:
        /*003c*/ 	.word	0x00000000
        /*0040*/ 	.short	0x0000
        /*0042*/ 	.short	0x0000
        /*0044*/ 	.byte	0x00, 0xf5, 0x21, 0x00


	//----- nvinfo : EIATTR_SPARSE_MMA_MASK
	.align		4
.L_28:
        /*0048*/ 	.byte	0x03, 0x50
        /*004a*/ 	.short	0x0000


	//----- nvinfo : EIATTR_MAXREG_COUNT
	.align		4
        /*004c*/ 	.byte	0x03, 0x1b
        /*004e*/ 	.short	0x00ff


	//----- nvinfo : EIATTR_MERCURY_ISA_VERSION
	.align		4
        /*0050*/ 	.byte	0x03, 0x5f
        /*0052*/ 	.short	0x0101


	//----- nvinfo : EIATTR_VRC_CTA_INIT_COUNT
	.align		4
        /*0054*/ 	.byte	0x02, 0x4a
	.zero		1
	.zero		1


	//----- nvinfo : EIATTR_EXIT_INSTR_OFFSETS
	.align		4
        /*0058*/ 	.byte	0x04, 0x1c
        /*005a*/ 	.short	(.L_30 - .L_29)


	//   ....[0]....
.L_29:
        /*005c*/ 	.word	0x00000080


	//   ....[1]....
        /*0060*/ 	.word	0x00000ad0


	//----- nvinfo : EIATTR_CRS_STACK_SIZE
	.align		4
.L_30:
        /*0064*/ 	.byte	0x04, 0x1e
        /*0066*/ 	.short	(.L_32 - .L_31)
.L_31:
        /*0068*/ 	.word	0x00000000


	//----- nvinfo : EIATTR_CBANK_PARAM_SIZE
	.align		4
.L_32:
        /*006c*/ 	.byte	0x03, 0x19
        /*006e*/ 	.short	0x001c


	//----- nvinfo : EIATTR_PARAM_CBANK
	.align		4
        /*0070*/ 	.byte	0x04, 0x0a
        /*0072*/ 	.short	(.L_34 - .L_33)
	.align		4
.L_33:
        /*0074*/ 	.word	index@(.nv.constant0._Z12dft1d_kernelILi1EEvPKfPK6float2PS2_i)
        /*0078*/ 	.short	0x0380
        /*007a*/ 	.short	0x001c


	//----- nvinfo : EIATTR_SW_WAR
	.align		4
.L_34:
        /*007c*/ 	.byte	0x04, 0x36
        /*007e*/ 	.short	(.L_36 - .L_35)
.L_35:
        /*0080*/ 	.word	0x00000008
.L_36:


//--------------------- .nv.info._Z12dft1d_kernelILin1EEvPKfPK6float2PS2_i --------------------------
	.section	.nv.info._Z12dft1d_kernelILin1EEvPKfPK6float2PS2_i,"",@"SHT_CUDA_INFO"
	.sectionflags	@""
	.align	4


	//----- nvinfo : EIATTR_CUDA_API_VERSION
	.align		4
        /*0000*/ 	.byte	0x04, 0x37
        /*0002*/ 	.short	(.L_38 - .L_37)
.L_37:
        /*0004*/ 	.word	0x00000082


	//----- nvinfo : EIATTR_KPARAM_INFO
	.align		4
.L_38:
        /*0008*/ 	.byte	0x04, 0x17
        /*000a*/ 	.short	(.L_40 - .L_39)
.L_39:
        /*000c*/ 	.word	0x00000000
        /*0010*/ 	.short	0x0003
        /*0012*/ 	.short	0x0018
        /*0014*/ 	.byte	0x00, 0xf0, 0x11, 0x00


	//----- nvinfo : EIATTR_KPARAM_INFO
	.align		4
.L_40:
        /*0018*/ 	.byte	0x04, 0x17
        /*001a*/ 	.short	(.L_42 - .L_41)
.L_41:
        /*001c*/ 	.word	0x00000000
        /*0020*/ 	.short	0x0002
        /*0022*/ 	.short	0x0010
        /*0024*/ 	.byte	0x00, 0xf5, 0x21, 0x00


	//----- nvinfo : EIATTR_KPARAM_INFO
	.align		4
.L_42:
        /*0028*/ 	.byte	0x04, 0x17
        /*002a*/ 	.short	(.L_44 - .L_43)
.L_43:
        /*002c*/ 	.word	0x00000000
        /*0030*/ 	.short	0x0001
        /*0032*/ 	.short	0x0008
        /*0034*/ 	.byte	0x00, 0xf5, 0x21, 0x00


	//----- nvinfo : EIATTR_KPARAM_INFO
	.align		4
.L_44:
        /*0038*/ 	.byte	0x04, 0x17
        /*003a*/ 	.short	(.L_46 - .L_45)
.L_45:
        /*003c*/ 	.word	0x00000000
        /*0040*/ 	.short	0x0000
        /*0042*/ 	.short	0x0000
        /*0044*/ 	.byte	0x00, 0xf5, 0x21, 0x00


	//----- nvinfo : EIATTR_SPARSE_MMA_MASK
	.align		4
.L_46:
        /*0048*/ 	.byte	0x03, 0x50
        /*004a*/ 	.short	0x0000


	//----- nvinfo : EIATTR_MAXREG_COUNT
	.align		4
        /*004c*/ 	.byte	0x03, 0x1b
        /*004e*/ 	.short	0x00ff


	//----- nvinfo : EIATTR_MERCURY_ISA_VERSION
	.align		4
        /*0050*/ 	.byte	0x03, 0x5f
        /*0052*/ 	.short	0x0101


	//----- nvinfo : EIATTR_VRC_CTA_INIT_COUNT
	.align		4
        /*0054*/ 	.byte	0x02, 0x4a
	.zero		1
	.zero		1


	//----- nvinfo : EIATTR_EXIT_INSTR_OFFSETS
	.align		4
        /*0058*/ 	.byte	0x04, 0x1c
        /*005a*/ 	.short	(.L_48 - .L_47)


	//   ....[0]....
.L_47:
        /*005c*/ 	.word	0x00000080


	//   ....[1]....
        /*0060*/ 	.word	0x00000890


	//----- nvinfo : EIATTR_CRS_STACK_SIZE
	.align		4
.L_48:
        /*0064*/ 	.byte	0x04, 0x1e
        /*0066*/ 	.short	(.L_50 - .L_49)
.L_49:
        /*0068*/ 	.word	0x00000000


	//----- nvinfo : EIATTR_CBANK_PARAM_SIZE
	.align		4
.L_50:
        /*006c*/ 	.byte	0x03, 0x19
        /*006e*/ 	.short	0x001c


	//----- nvinfo : EIATTR_PARAM_CBANK
	.align		4
        /*0070*/ 	.byte	0x04, 0x0a
        /*0072*/ 	.short	(.L_52 - .L_51)
	.align		4
.L_51:
        /*0074*/ 	.word	index@(.nv.constant0._Z12dft1d_kernelILin1EEvPKfPK6float2PS2_i)
        /*0078*/ 	.short	0x0380
        /*007a*/ 	.short	0x001c


	//----- nvinfo : EIATTR_SW_WAR
	.align		4
.L_52:
        /*007c*/ 	.byte	0x04, 0x36
        /*007e*/ 	.short	(.L_54 - .L_53)
.L_53:
        /*0080*/ 	.word	0x00000008
.L_54:


//--------------------- .nv.callgraph             --------------------------
	.section	.nv.callgraph,"",@"SHT_CUDA_CALLGRAPH"
	.align	4
	.sectionentsize	8
	.align		4
        /*0000*/ 	.word	0x00000000
	.align		4
        /*0004*/ 	.word	0xffffffff
	.align		4
        /*0008*/ 	.word	0x00000000
	.align		4
        /*000c*/ 	.word	0xfffffffe
	.align		4
        /*0010*/ 	.word	0x00000000
	.align		4
        /*0014*/ 	.word	0xfffffffd
	.align		4
        /*0018*/ 	.word	0x00000000
	.align		4
        /*001c*/ 	.word	0xfffffffc


//--------------------- .nv.constant4             --------------------------
	.section	.nv.constant4,"a",@progbits
	.align	8
	.align		8
.nv.constant4:
        /*0000*/ 	.dword	__cudart_i2opi_f


//--------------------- .text._Z12dft1d_kernelILi1EEvPKfPK6float2PS2_i --------------------------
	.section	.text._Z12dft1d_kernelILi1EEvPKfPK6float2PS2_i,"ax",@progbits
	.align	128
        .global         _Z12dft1d_kernelILi1EEvPKfPK6float2PS2_i
        .type           _Z12dft1d_kernelILi1EEvPKfPK6float2PS2_i,@function
        .size           _Z12dft1d_kernelILi1EEvPKfPK6float2PS2_i,(.L_x_36 - _Z12dft1d_kernelILi1EEvPKfPK6float2PS2_i)
        .other          _Z12dft1d_kernelILi1EEvPKfPK6float2PS2_i,@"STO_CUDA_ENTRY STV_DEFAULT"
_Z12dft1d_kernelILi1EEvPKfPK6float2PS2_i:
.text._Z12dft1d_kernelILi1EEvPKfPK6float2PS2_i:
[----:B------:R-:W0:Y:S01]  /*0000*/  LDC R1, c[0x0][0x37c] ;  /* 0x0000df00ff017b82 */ /* 0x000e220000000800 */
[----:B------:R-:W1:Y:S07]  /*0010*/  S2R R0, SR_TID.X ;  /* 0x0000000000007919 */ /* 0x000e6e0000002100 */
[----:B------:R-:W1:Y:S01]  /*0020*/  S2UR UR4, SR_CTAID.X ;  /* 0x00000000000479c3 */ /* 0x000e620000002500 */
[----:B------:R-:W2:Y:S01]  /*0030*/  LDCU UR5, c[0x0][0x398] ;  /* 0x00007300ff0577ac */ /* 0x000ea20008000800 */
[----:B0-----:R-:W-:-:S06]  /*0040*/  VIADD R1, R1, 0xffffffe0 ;  /* 0xffffffe001017836 */ /* 0x001fcc0000000000 */
[----:B------:R-:W1:Y:S02]  /*0050*/  LDC R5, c[0x0][0x360] ;  /* 0x0000d800ff057b82 */ /* 0x000e640000000800 */
[----:B-1----:R-:W-:-:S05]  /*0060*/  IMAD R5, R5, UR4, R0 ;  /* 0x0000000405057c24 */ /* 0x002fca000f8e0200 */
[----:B--2---:R-:W-:-:S13]  /*0070*/  ISETP.GE.AND P0, PT, R5, UR5, PT ;  /* 0x0000000505007c0c */ /* 0x004fda000bf06270 */
[----:B------:R-:W-:Y:S05]  /*0080*/  @P0 EXIT ;  /* 0x000000000000094d */ /* 0x000fea0003800000 */
[----:B------:R-:W-:Y:S01]  /*0090*/  UISETP.GE.AND UP0, UPT, UR5, 0x1, UPT ;  /* 0x000000010500788c */ /* 0x000fe2000bf06270 */
[----:B------:R-:W-:Y:S01]  /*00a0*/  IMAD.MOV.U32 R11, RZ, RZ, RZ ;  /* 0x000000ffff0b7224 */ /* 0x000fe200078e00ff */
[----:B------:R-:W0:Y:S01]  /*00b0*/  LDCU.64 UR6, c[0x0][0x358] ;  /* 0x00006b00ff0677ac */ /* 0x000e220008000a00 */
[----:B------:R-:W-:-:S06]  /*00c0*/  IMAD.MOV.U32 R7, RZ, RZ, RZ ;  /* 0x000000ffff077224 */ /* 0x000fcc00078e00ff */
[----:B------:R-:W-:Y:S05]  /*00d0*/  BRA.U !UP0, `(.L_x_0) ;  /* 0x0000000508f47547 */ /* 0x000fea000b800000 */
[----:B------:R-:W1:Y:S01]  /*00e0*/  I2F.F64.U32 R6, UR5 ;  /* 0x0000000500067d12 */ /* 0x000e620008201800 */
[----:B------:R-:W-:Y:S01]  /*00f0*/  IMAD.MOV.U32 R2, RZ, RZ, 0x1 ;  /* 0x00000001ff027424 */ /* 0x000fe200078e00ff */
[----:B------:R-:W-:Y:S01]  /*0100*/  UMOV UR4, 0x54442d18 ;  /* 0x54442d1800047882 */ /* 0x000fe20000000000 */
[----:B------:R-:W-:-:S05]  /*0110*/  UMOV UR5, 0x401921fb ;  /* 0x401921fb00057882 */ /* 0x000fca0000000000 */
[----:B-1----:R-:W1:Y:S02]  /*0120*/  MUFU.RCP64H R3, R7 ;  /* 0x0000000700037308 */ /* 0x002e640000001800 */
[----:B-1----:R-:W-:-:S08]  /*0130*/  DFMA R8, -R6, R2, 1 ;  /* 0x3ff000000608742b */ /* 0x002fd00000000102 */
[----:B------:R-:W-:-:S08]  /*0140*/  DFMA R8, R8, R8, R8 ;  /* 0x000000080808722b */ /* 0x000fd00000000008 */
[----:B------:R-:W-:-:S08]  /*0150*/  DFMA R8, R2, R8, R2 ;  /* 0x000000080208722b */ /* 0x000fd00000000002 */
[----:B------:R-:W-:-:S08]  /*0160*/  DFMA R2, -R6, R8, 1 ;  /* 0x3ff000000602742b */ /* 0x000fd00000000108 */
[----:B------:R-:W-:-:S08]  /*0170*/  DFMA R2, R8, R2, R8 ;  /* 0x000000020802722b */ /* 0x000fd00000000008 */
[----:B------:R-:W-:-:S08]  /*0180*/  DMUL R8, R2, UR4 ;  /* 0x0000000402087c28 */ /* 0x000fd00008000000 */
[----:B------:R-:W-:-:S08]  /*0190*/  DFMA R10, -R6, R8, UR4 ;  /* 0x00000004060a7e2b */ /* 0x000fd00008000108 */
[----:B------:R-:W-:-:S10]  /*01a0*/  DFMA R2, R2, R10, R8 ;  /* 0x0000000a0202722b */ /* 0x000fd40000000008 */
[----:B------:R-:W-:-:S05]  /*01b0*/  FFMA R0, RZ, R7, R3 ;  /* 0x00000007ff007223 */ /* 0x000fca0000000003 */
[----:B------:R-:W-:-:S13]  /*01c0*/  FSETP.GT.AND P0, PT, |R0|, 1.469367938527859385e-39, PT ;  /* 0x001000000000780b */ /* 0x000fda0003f04200 */
[----:B------:R-:W-:Y:S05]  /*01d0*/  @P0 BRA `(.L_x_1) ;  /* 0x0000000000100947 */ /* 0x000fea0003800000 */
[----:B------:R-:W-:-:S07]  /*01e0*/  MOV R0, 0x200 ;  /* 0x0000020000007802 */ /* 0x000fce0000000f00 */
[----:B0-----:R-:W-:Y:S05]  /*01f0*/  CALL.REL.NOINC `($__internal_0_$__cuda_sm20_div_rn_f64_full) ;  /* 0x0000000800387944 */ /* 0x001fea0003c00000 */
[----:B------:R-:W-:Y:S02]  /*0200*/  IMAD.MOV.U32 R2, RZ, RZ, R12 ;  /* 0x000000ffff027224 */ /* 0x000fe400078e000c */
[----:B------:R-:W-:-:S07]  /*0210*/  IMAD.MOV.U32 R3, RZ, RZ, R13 ;  /* 0x000000ffff037224 */ /* 0x000fce00078e000d */
.L_x_1:
[----:B------:R-:W1:Y:S01]  /*0220*/  F2F.F32.F64 R12, R2 ;  /* 0x00000002000c7310 */ /* 0x000e620000301000 */
[----:B------:R-:W-:Y:S01]  /*0230*/  I2FP.F32.S32 R9, R5 ;  /* 0x0000000500097245 */ /* 0x000fe20000201400 */
[----:B------:R-:W-:Y:S01]  /*0240*/  IMAD.MOV.U32 R7, RZ, RZ, RZ ;  /* 0x000000ffff077224 */ /* 0x000fe200078e00ff */
[----:B------:R-:W-:-:S03]  /*0250*/  CS2R R10, SRZ ;  /* 0x00000000000a7805 */ /* 0x000fc6000001ff00 */
[----:B-1----:R-:W-:-:S07]  /*0260*/  FMUL R12, R12, R9 ;  /* 0x000000090c0c7220 */ /* 0x002fce0000400000 */
.L_x_5:
[----:B------:R-:W-:Y:S01]  /*0270*/  I2FP.F32.U32 R13, R10 ;  /* 0x0000000a000d7245 */ /* 0x000fe20000201000 */
[----:B------:R-:W-:Y:S04]  /*0280*/  BSSY.RECONVERGENT B0, `(.L_x_2) ;  /* 0x0000041000007945 */ /* 0x000fe80003800200 */
[----:B------:R-:W-:-:S04]  /*0290*/  FMUL R13, R12, R13 ;  /* 0x0000000d0c0d7220 */ /* 0x000fc80000400000 */
[C---:B------:R-:W-:Y:S01]  /*02a0*/  FMUL R4, R13.reuse, 0.63661974668502807617 ;  /* 0x3f22f9830d047820 */ /* 0x040fe20000400000 */
[----:B------:R-:W-:-:S05]  /*02b0*/  FSETP.GE.AND P0, PT, |R13|, 105615, PT ;  /* 0x47ce47800d00780b */ /* 0x000fca0003f06200 */
[----:B------:R-:W1:Y:S02]  /*02c0*/  F2I.NTZ R4, R4 ;  /* 0x0000000400047305 */ /* 0x000e640000203100 */
[----:B-1----:R-:W-:-:S05]  /*02d0*/  I2FP.F32.S32 R0, R4 ;  /* 0x0000000400007245 */ /* 0x002fca0000201400 */
[----:B------:R-:W-:-:S04]  /*02e0*/  FFMA R3, R0, -1.5707962512969970703, R13 ;  /* 0xbfc90fda00037823 */ /* 0x000fc8000000000d */
[----:B------:R-:W-:-:S04]  /*02f0*/  FFMA R3, R0, -7.5497894158615963534e-08, R3 ;  /* 0xb3a2216800037823 */ /* 0x000fc80000000003 */
[----:B------:R-:W-:Y:S01]  /*0300*/  FFMA R0, R0, -5.3903029534742383927e-15, R3 ;  /* 0xa7c234c500007823 */ /* 0x000fe20000000003 */
[----:B------:R-:W-:Y:S06]  /*0310*/  @!P0 BRA `(.L_x_3) ;  /* 0x0000000000dc8947 */ /* 0x000fec0003800000 */
[----:B------:R-:W-:-:S13]  /*0320*/  FSETP.NEU.AND P0, PT, |R13|, +INF , PT ;  /* 0x7f8000000d00780b */ /* 0x000fda0003f0d200 */
[----:B------:R-:W-:Y:S01]  /*0330*/  @!P0 FMUL R0, RZ, R13 ;  /* 0x0000000dff008220 */ /* 0x000fe20000400000 */
[----:B------:R-:W-:Y:S01]  /*0340*/  @!P0 IMAD.MOV.U32 R4, RZ, RZ, RZ ;  /* 0x000000ffff048224 */ /* 0x000fe200078e00ff */
[----:B------:R-:W-:Y:S06]  /*0350*/  @!P0 BRA `(.L_x_3) ;  /* 0x0000000000cc8947 */ /* 0x000fec0003800000 */
[----:B------:R-:W-:Y:S01]  /*0360*/  IMAD.SHL.U32 R2, R13, 0x100, RZ ;  /* 0x000001000d027824 */ /* 0x000fe200078e00ff */
[----:B------:R-:W1:Y:S01]  /*0370*/  LDCU.64 UR8, c[0x4][URZ] ;  /* 0x01000000ff0877ac */ /* 0x000e620008000a00 */
[----:B------:R-:W-:Y:S02]  /*0380*/  IMAD.MOV.U32 R6, RZ, RZ, RZ ;  /* 0x000000ffff067224 */ /* 0x000fe400078e00ff */
[----:B------:R-:W-:Y:S01]  /*0390*/  IMAD.MOV.U32 R0, RZ, RZ, R1 ;  /* 0x000000ffff007224 */ /* 0x000fe200078e0001 */
[----:B------:R-:W-:Y:S01]  /*03a0*/  LOP3.LUT R17, R2, 0x80000000, RZ, 0xfc, !PT ;  /* 0x8000000002117812 */ /* 0x000fe200078efcff */
[----:B------:R-:W-:Y:S01]  /*03b0*/  UMOV UR5, URZ ;  /* 0x000000ff00057c82 */ /* 0x000fe20008000000 */
[----:B------:R-:W-:-:S05]  /*03c0*/  UMOV UR4, URZ ;  /* 0x000000ff00047c82 */ /* 0x000fca0008000000 */
.L_x_4:
[----:B-1----:R-:W-:Y:S02]  /*03d0*/  IMAD.U32 R8, RZ, RZ, UR8 ;  /* 0x00000008ff087e24 */ /* 0x002fe4000f8e00ff */
[----:B------:R-:W-:-:S05]  /*03e0*/  IMAD.U32 R9, RZ, RZ, UR9 ;  /* 0x00000009ff097e24 */ /* 0x000fca000f8e00ff */
[----:B0-----:R-:W2:Y:S01]  /*03f0*/  LDG.E.CONSTANT R2, desc[UR6][R8.64] ;  /* 0x0000000608027981 */ /* 0x001ea2000c1e9900 */
[----:B------:R-:W-:Y:S02]  /*0400*/  UIADD3 UR8, UP0, UPT, UR8, 0x4, URZ ;  /* 0x0000000408087890 */ /* 0x000fe4000ff1e0ff */
[----:B------:R-:W-:Y:S02]  /*0410*/  UIADD3 UR4, UPT, UPT, UR4, 0x1, URZ ;  /* 0x0000000104047890 */ /* 0x000fe4000fffe0ff */
[----:B------:R-:W-:Y:S02]  /*0420*/  UIADD3.X UR9, UPT, UPT, URZ, UR9, URZ, UP0, !UPT ;  /* 0x00000009ff097290 */ /* 0x000fe400087fe4ff */
[----:B------:R-:W-:Y:S01]  /*0430*/  UISETP.NE.AND UP0, UPT, UR4, 0x6, UPT ;  /* 0x000000060400788c */ /* 0x000fe2000bf05270 */
[----:B--2---:R-:W-:-:S03]  /*0440*/  IMAD.WIDE.U32 R2, R2, R17, RZ ;  /* 0x0000001102027225 */ /* 0x004fc600078e00ff */
[----:B------:R-:W-:-:S04]  /*0450*/  IADD3 R15, P0, PT, R2, R6, RZ ;  /* 0x00000006020f7210 */ /* 0x000fc80007f1e0ff */
[----:B------:R-:W-:Y:S01]  /*0460*/  IADD3.X R6, PT, PT, R3, UR5, RZ, P0, !PT ;  /* 0x0000000503067c10 */ /* 0x000fe200087fe4ff */
[----:B------:R0:W-:Y:S02]  /*0470*/  STL [R0], R15 ;  /* 0x0000000f00007387 */ /* 0x0001e40000100800 */
[----:B0-----:R-:W-:Y:S01]  /*0480*/  VIADD R0, R0, 0x4 ;  /* 0x0000000400007836 */ /* 0x001fe20000000000 */
[----:B------:R-:W-:Y:S06]  /*0490*/  BRA.U UP0, `(.L_x_4) ;  /* 0xfffffffd00cc7547 */ /* 0x000fec000b83ffff */
[----:B------:R-:W-:Y:S01]  /*04a0*/  SHF.R.U32.HI R4, RZ, 0x17, R13 ;  /* 0x00000017ff047819 */ /* 0x000fe2000001160d */
[----:B------:R1:W-:Y:S03]  /*04b0*/  STL [R1+0x18], R6 ;  /* 0x0000180601007387 */ /* 0x0003e60000100800 */
[C---:B------:R-:W-:Y:S02]  /*04c0*/  LOP3.LUT R0, R4.reuse, 0xe0, RZ, 0xc0, !PT ;  /* 0x000000e004007812 */ /* 0x040fe400078ec0ff */
[----:B------:R-:W-:-:S03]  /*04d0*/  LOP3.LUT P0, RZ, R4, 0x1f, RZ, 0xc0, !PT ;  /* 0x0000001f04ff7812 */ /* 0x000fc6000780c0ff */
[----:B------:R-:W-:-:S05]  /*04e0*/  VIADD R0, R0, 0xffffff80 ;  /* 0xffffff8000007836 */ /* 0x000fca0000000000 */
[----:B------:R-:W-:-:S05]  /*04f0*/  SHF.R.U32.HI R0, RZ, 0x5, R0 ;  /* 0x00000005ff007819 */ /* 0x000fca0000011600 */
[----:B------:R-:W-:-:S05]  /*0500*/  IMAD R14, R0, -0x4, R1 ;  /* 0xfffffffc000e7824 */ /* 0x000fca00078e0201 */
[----:B------:R-:W2:Y:S04]  /*0510*/  LDL R0, [R14+0x18] ;  /* 0x000018000e007983 */ /* 0x000ea80000100800 */
[----:B------:R-:W2:Y:S04]  /*0520*/  LDL R3, [R14+0x14] ;  /* 0x000014000e037983 */ /* 0x000ea80000100800 */
[----:B------:R-:W3:Y:S01]  /*0530*/  @P0 LDL R2, [R14+0x10] ;  /* 0x000010000e020983 */ /* 0x000ee20000100800 */
[----:B------:R-:W-:Y:S01]  /*0540*/  LOP3.LUT R4, R4, 0x1f, RZ, 0xc0, !PT ;  /* 0x0000001f04047812 */ /* 0x000fe200078ec0ff */
[----:B------:R-:W-:Y:S01]  /*0550*/  UMOV UR4, 0x54442d19 ;  /* 0x54442d1900047882 */ /* 0x000fe20000000000 */
[----:B------:R-:W-:-:S02]  /*0560*/  UMOV UR5, 0x3bf921fb ;  /* 0x3bf921fb00057882 */ /* 0x000fc40000000000 */
[-C--:B--2---:R-:W-:Y:S02]  /*0570*/  @P0 SHF.L.W.U32.HI R0, R3, R4.reuse, R0 ;  /* 0x0000000403000219 */ /* 0x084fe40000010e00 */
[----:B---3--:R-:W-:Y:S02]  /*0580*/  @P0 SHF.L.W.U32.HI R3, R2, R4, R3 ;  /* 0x0000000402030219 */ /* 0x008fe40000010e03 */
[----:B------:R-:W-:Y:S02]  /*0590*/  ISETP.GE.AND P0, PT, R13, RZ, PT ;  /* 0x000000ff0d00720c */ /* 0x000fe40003f06270 */
[C---:B------:R-:W-:Y:S01]  /*05a0*/  SHF.L.W.U32.HI R2, R3.reuse, 0x2, R0 ;  /* 0x0000000203027819 */ /* 0x040fe20000010e00 */
[----:B------:R-:W-:-:S03]  /*05b0*/  IMAD.SHL.U32 R3, R3, 0x4, RZ ;  /* 0x0000000403037824 */ /* 0x000fc600078e00ff */
[----:B------:R-:W-:Y:S02]  /*05c0*/  SHF.R.S32.HI R4, RZ, 0x1f, R2 ;  /* 0x0000001fff047819 */ /* 0x000fe40000011402 */
[----:B------:R-:W-:Y:S02]  /*05d0*/  LOP3.LUT R13, R2, R13, RZ, 0x3c, !PT ;  /* 0x0000000d020d7212 */ /* 0x000fe400078e3cff */
[C---:B------:R-:W-:Y:S02]  /*05e0*/  LOP3.LUT R8, R4.reuse, R3, RZ, 0x3c, !PT ;  /* 0x0000000304087212 */ /* 0x040fe400078e3cff */
[----:B------:R-:W-:Y:S02]  /*05f0*/  LOP3.LUT R9, R4, R2, RZ, 0x3c, !PT ;  /* 0x0000000204097212 */ /* 0x000fe400078e3cff */
[----:B------:R-:W-:Y:S02]  /*0600*/  SHF.R.U32.HI R3, RZ, 0x1e, R0 ;  /* 0x0000001eff037819 */ /* 0x000fe40000011600 */
[----:B------:R-:W-:-:S02]  /*0610*/  ISETP.GE.AND P1, PT, R13, RZ, PT ;  /* 0x000000ff0d00720c */ /* 0x000fc40003f26270 */
[----:B------:R-:W0:Y:S01]  /*0620*/  I2F.F64.S64 R8, R8 ;  /* 0x0000000800087312 */ /* 0x000e220000301c00 */
[----:B------:R-:W-:-:S05]  /*0630*/  LEA.HI R4, R2, R3, RZ, 0x1 ;  /* 0x0000000302047211 */ /* 0x000fca00078f08ff */
[----:B------:R-:W-:-:S04]  /*0640*/  IMAD.MOV R0, RZ, RZ, -R4 ;  /* 0x000000ffff007224 */ /* 0x000fc800078e0a04 */
[----:B------:R-:W-:Y:S01]  /*0650*/  @!P0 IMAD.MOV.U32 R4, RZ, RZ, R0 ;  /* 0x000000ffff048224 */ /* 0x000fe200078e0000 */
[----:B0-----:R-:W-:-:S10]  /*0660*/  DMUL R14, R8, UR4 ;  /* 0x00000004080e7c28 */ /* 0x001fd40008000000 */
[----:B------:R-:W0:Y:S02]  /*0670*/  F2F.F32.F64 R14, R14 ;  /* 0x0000000e000e7310 */ /* 0x000e240000301000 */
[----:B01----:R-:W-:-:S07]  /*0680*/  FSEL R0, -R14, R14, !P1 ;  /* 0x0000000e0e007208 */ /* 0x003fce0004800100 */
.L_x_3:
[----:B0-----:R-:W-:Y:S05]  /*0690*/  BSYNC.RECONVERGENT B0 ;  /* 0x0000000000007941 */ /* 0x001fea0003800200 */
.L_x_2:
[----:B------:R-:W0:Y:S01]  /*06a0*/  LDC.64 R2, c[0x0][0x388] ;  /* 0x0000e200ff027b82 */ /* 0x000e220000000a00 */
[----:B------:R-:W-:Y:S02]  /*06b0*/  IMAD.MOV.U32 R6, RZ, RZ, 0x37cbac00 ;  /* 0x37cbac00ff067424 */ /* 0x000fe400078e00ff */
[----:B------:R-:W-:Y:S01]  /*06c0*/  FMUL R9, R0, R0 ;  /* 0x0000000000097220 */ /* 0x000fe20000400000 */
[----:B------:R-:W-:Y:S01]  /*06d0*/  IMAD.MOV.U32 R8, RZ, RZ, 0x394d4153 ;  /* 0x394d4153ff087424 */ /* 0x000fe200078e00ff */
[----:B------:R-:W1:Y:S01]  /*06e0*/  LDCU UR5, c[0x0][0x398] ;  /* 0x00007300ff0577ac */ /* 0x000e620008000800 */
[----:B0-----:R-:W-:-:S06]  /*06f0*/  IMAD.WIDE.U32 R2, R10, 0x8, R2 ;  /* 0x000000080a027825 */ /* 0x001fcc00078e0002 */
[----:B------:R-:W2:Y:S01]  /*0700*/  LDG.E.64.CONSTANT R2, desc[UR6][R2.64] ;  /* 0x0000000602027981 */ /* 0x000ea2000c1e9b00 */
[C---:B------:R-:W-:Y:S01]  /*0710*/  FFMA R6, R9.reuse, R6, -0.0013887860113754868507 ;  /* 0xbab607ed09067423 */ /* 0x040fe20000000006 */
[C---:B------:R-:W-:Y:S01]  /*0720*/  FFMA R8, R9.reuse, -R8, 0.0083327032625675201416 ;  /* 0x3c0885e409087423 */ /* 0x040fe20000000808 */
[C---:B------:R-:W-:Y:S01]  /*0730*/  FFMA R13, R9.reuse, R0, RZ ;  /* 0x00000000090d7223 */ /* 0x040fe200000000ff */
[----:B------:R-:W-:Y:S02]  /*0740*/  VIADD R10, R10, 0x1 ;  /* 0x000000010a0a7836 */ /* 0x000fe40000000000 */
[C---:B------:R-:W-:Y:S01]  /*0750*/  FFMA R6, R9.reuse, R6, 0.041666727513074874878 ;  /* 0x3d2aaabb09067423 */ /* 0x040fe20000000006 */
[C---:B------:R-:W-:Y:S01]  /*0760*/  FFMA R8, R9.reuse, R8, -0.16666662693023681641 ;  /* 0xbe2aaaa809087423 */ /* 0x040fe20000000008 */
[C---:B------:R-:W-:Y:S02]  /*0770*/  LOP3.LUT P1, RZ, R4.reuse, 0x2, RZ, 0xc0, !PT ;  /* 0x0000000204ff7812 */ /* 0x040fe4000782c0ff */
[----:B------:R-:W-:Y:S01]  /*0780*/  FFMA R6, R9, R6, -0.4999999701976776123 ;  /* 0xbeffffff09067423 */ /* 0x000fe20000000006 */
[----:B------:R-:W-:Y:S01]  /*0790*/  FFMA R13, R13, R8, R0 ;  /* 0x000000080d0d7223 */ /* 0x000fe20000000000 */
[C---:B------:R-:W-:Y:S01]  /*07a0*/  LOP3.LUT R0, R4.reuse, 0x1, RZ, 0xc0, !PT ;  /* 0x0000000104007812 */ /* 0x040fe200078ec0ff */
[----:B------:R-:W-:-:S02]  /*07b0*/  VIADD R8, R4, 0x1 ;  /* 0x0000000104087836 */ /* 0x000fc40000000000 */
[----:B------:R-:W-:Y:S01]  /*07c0*/  FFMA R6, R9, R6, 1 ;  /* 0x3f80000009067423 */ /* 0x000fe20000000006 */
[----:B------:R-:W-:Y:S02]  /*07d0*/  ISETP.NE.U32.AND P0, PT, R0, 0x1, PT ;  /* 0x000000010000780c */ /* 0x000fe40003f05070 */
[----:B------:R-:W-:Y:S02]  /*07e0*/  LOP3.LUT P2, RZ, R8, 0x2, RZ, 0xc0, !PT ;  /* 0x0000000208ff7812 */ /* 0x000fe4000784c0ff */
[----:B------:R-:W-:Y:S02]  /*07f0*/  FSEL R0, R6, R13, !P0 ;  /* 0x0000000d06007208 */ /* 0x000fe40004000000 */
[----:B------:R-:W-:Y:S02]  /*0800*/  FSEL R6, R13, R6, !P0 ;  /* 0x000000060d067208 */ /* 0x000fe40004000000 */
[----:B-1----:R-:W-:Y:S02]  /*0810*/  ISETP.NE.AND P0, PT, R10, UR5, PT ;  /* 0x000000050a007c0c */ /* 0x002fe4000bf05270 */
[----:B------:R-:W-:-:S02]  /*0820*/  FSEL R0, R0, -R0, !P1 ;  /* 0x8000000000007208 */ /* 0x000fc40004800000 */
[----:B------:R-:W-:-:S03]  /*0830*/  FSEL R6, R6, -R6, !P2 ;  /* 0x8000000606067208 */ /* 0x000fc60005000000 */
[-C--:B--2---:R-:W-:Y:S02]  /*0840*/  FMUL R9, R0, R3.reuse ;  /* 0x0000000300097220 */ /* 0x084fe40000400000 */
[C---:B------:R-:W-:Y:S02]  /*0850*/  FMUL R3, R6.reuse, R3 ;  /* 0x0000000306037220 */ /* 0x040fe40000400000 */
[-C--:B------:R-:W-:Y:S02]  /*0860*/  FFMA R6, R6, R2.reuse, -R9 ;  /* 0x0000000206067223 */ /* 0x080fe40000000809 */
[----:B------:R-:W-:Y:S02]  /*0870*/  FFMA R0, R0, R2, R3 ;  /* 0x0000000200007223 */ /* 0x000fe40000000003 */
[----:B------:R-:W-:Y:S02]  /*0880*/  FADD R11, R6, R11 ;  /* 0x0000000b060b7221 */ /* 0x000fe40000000000 */
[----:B------:R-:W-:Y:S01]  /*0890*/  FADD R7, R0, R7 ;  /* 0x0000000700077221 */ /* 0x000fe20000000000 */
[----:B------:R-:W-:Y:S06]  /*08a0*/  @P0 BRA `(.L_x_5) ;  /* 0xfffffff800700947 */ /* 0x000fec000383ffff */
.L_x_0:
[----:B------:R-:W-:Y:S01]  /*08b0*/  I2FP.F32.S32 R4, UR5 ;  /* 0x0000000500047c45 */ /* 0x000fe20008201400 */
[----:B------:R-:W-:Y:S03]  /*08c0*/  BSSY.RECONVERGENT B0, `(.L_x_6) ;  /* 0x000000e000007945 */ /* 0x000fe60003800200 */
[----:B------:R-:W1:Y:S08]  /*08d0*/  MUFU.RCP R3, R4 ;  /* 0x0000000400037308 */ /* 0x000e700000001000 */
[----:B------:R-:W2:Y:S01]  /*08e0*/  FCHK P0, R11, R4 ;  /* 0x000000040b007302 */ /* 0x000ea20000000000 */
[----:B-1----:R-:W-:-:S04]  /*08f0*/  FFMA R0, -R4, R3, 1 ;  /* 0x3f80000004007423 */ /* 0x002fc80000000103 */
[----:B------:R-:W-:-:S04]  /*0900*/  FFMA R0, R3, R0, R3 ;  /* 0x0000000003007223 */ /* 0x000fc80000000003 */
[----:B------:R-:W-:-:S04]  /*0910*/  FFMA R3, R0, R11, RZ ;  /* 0x0000000b00037223 */ /* 0x000fc800000000ff */
[----:B------:R-:W-:-:S04]  /*0920*/  FFMA R2, -R4, R3, R11 ;  /* 0x0000000304027223 */ /* 0x000fc8000000010b */
[----:B------:R-:W-:Y:S01]  /*0930*/  FFMA R2, R0, R2, R3 ;  /* 0x0000000200027223 */ /* 0x000fe20000000003 */
[----:B--2---:R-:W-:Y:S06]  /*0940*/  @!P0 BRA `(.L_x_7) ;  /* 0x0000000000148947 */ /* 0x004fec0003800000 */
[----:B------:R-:W-:Y:S01]  /*0950*/  IMAD.MOV.U32 R0, RZ, RZ, R11 ;  /* 0x000000ffff007224 */ /* 0x000fe200078e000b */
[----:B------:R-:W-:Y:S01]  /*0960*/  MOV R6, 0x990 ;  /* 0x0000099000067802 */ /* 0x000fe20000000f00 */
[----:B------:R-:W-:-:S07]  /*0970*/  IMAD.MOV.U32 R3, RZ, RZ, R4 ;  /* 0x000000ffff037224 */ /* 0x000fce00078e0004 */
[----:B0-----:R-:W-:Y:S05]  /*0980*/  CALL.REL.NOINC `($__internal_1_$__cuda_sm3x_div_rn_noftz_f32_slowpath) ;  /* 0x00000004008c7944 */ /* 0x001fea0003c00000 */
[----:B------:R-:W-:-:S07]  /*0990*/  IMAD.MOV.U32 R2, RZ, RZ, R0 ;  /* 0x000000ffff027224 */ /* 0x000fce00078e0000 */
.L_x_7:
[----:B0-----:R-:W-:Y:S05]  /*09a0*/  BSYNC.RECONVERGENT B0 ;  /* 0x0000000000007941 */ /* 0x001fea0003800200 */
.L_x_6:
[----:B------:R-:W0:Y:S01]  /*09b0*/  MUFU.RCP R3, R4 ;  /* 0x0000000400037308 */ /* 0x000e220000001000 */
[----:B------:R-:W-:Y:S07]  /*09c0*/  BSSY.RECONVERGENT B0, `(.L_x_8) ;  /* 0x000000d000007945 */ /* 0x000fee0003800200 */
[----:B------:R-:W1:Y:S01]  /*09d0*/  FCHK P0, R7, R4 ;  /* 0x0000000407007302 */ /* 0x000e620000000000 */
[----:B0-----:R-:W-:-:S04]  /*09e0*/  FFMA R0, -R4, R3, 1 ;  /* 0x3f80000004007423 */ /* 0x001fc80000000103 */
[----:B------:R-:W-:-:S04]  /*09f0*/  FFMA R0, R3, R0, R3 ;  /* 0x0000000003007223 */ /* 0x000fc80000000003 */
[----:B------:R-:W-:-:S04]  /*0a00*/  FFMA R3, R0, R7, RZ ;  /* 0x0000000700037223 */ /* 0x000fc800000000ff */
[----:B------:R-:W-:-:S04]  /*0a10*/  FFMA R6, -R4, R3, R7 ;  /* 0x0000000304067223 */ /* 0x000fc80000000107 */
[----:B------:R-:W-:Y:S01]  /*0a20*/  FFMA R3, R0, R6, R3 ;  /* 0x0000000600037223 */ /* 0x000fe20000000003 */
[----:B-1----:R-:W-:Y:S06]  /*0a30*/  @!P0 BRA `(.L_x_9) ;  /* 0x0000000000148947 */ /* 0x002fec0003800000 */
[----:B------:R-:W-:Y:S01]  /*0a40*/  IMAD.MOV.U32 R0, RZ, RZ, R7 ;  /* 0x000000ffff007224 */ /* 0x000fe200078e0007 */
[----:B------:R-:W-:Y:S01]  /*0a50*/  MOV R6, 0xa80 ;  /* 0x00000a8000067802 */ /* 0x000fe20000000f00 */
[----:B------:R-:W-:-:S07]  /*0a60*/  IMAD.MOV.U32 R3, RZ, RZ, R4 ;  /* 0x000000ffff037224 */ /* 0x000fce00078e0004 */
[----:B------:R-:W-:Y:S05]  /*0a70*/  CALL.REL.NOINC `($__internal_1_$__cuda_sm3x_div_rn_noftz_f32_slowpath) ;  /* 0x0000000400507944 */ /* 0x000fea0003c00000 */
[----:B------:R-:W-:-:S07]  /*0a80*/  IMAD.MOV.U32 R3, RZ, RZ, R0 ;  /* 0x000000ffff037224 */ /* 0x000fce00078e0000 */
.L_x_9:
[----:B------:R-:W-:Y:S05]  /*0a90*/  BSYNC.RECONVERGENT B0 ;  /* 0x0000000000007941 */ /* 0x000fea0003800200 */
.L_x_8:
[----:B------:R-:W0:Y:S02]  /*0aa0*/  LDC.64 R6, c[0x0][0x390] ;  /* 0x0000e400ff067b82 */ /* 0x000e240000000a00 */
[----:B0-----:R-:W-:-:S05]  /*0ab0*/  IMAD.WIDE R4, R5, 0x8, R6 ;  /* 0x0000000805047825 */ /* 0x001fca00078e0206 */
[----:B------:R-:W-:Y:S01]  /*0ac0*/  STG.E.64 desc[UR6][R4.64], R2 ;  /* 0x0000000204007986 */ /* 0x000fe2000c101b06 */
[----:B------:R-:W-:Y:S05]  /*0ad0*/  EXIT ;  /* 0x000000000000794d */ /* 0x000fea0003800000 */
        .weak           $__internal_0_$__cuda_sm20_div_rn_f64_full
        .type           $__internal_0_$__cuda_sm20_div_rn_f64_full,@function
        .size           $__internal_0_$__cuda_sm20_div_rn_f64_full,($__internal_1_$__cuda_sm3x_div_rn_noftz_f32_slowpath - $__internal_0_$__cuda_sm20_div_rn_f64_full)
$__internal_0_$__cuda_sm20_div_rn_f64_full:
[C---:B------:R-:W-:Y:S01]  /*0ae0*/  FSETP.GEU.AND P0, PT, |R7|.reuse, 1.469367938527859385e-39, PT ;  /* 0x001000000700780b */ /* 0x040fe20003f0e200 */
[----:B------:R-:W-:Y:S01]  /*0af0*/  IMAD.MOV.U32 R8, RZ, RZ, 0x1 ;  /* 0x00000001ff087424 */ /* 0x000fe200078e00ff */
[C---:B------:R-:W-:Y:S01]  /*0b00*/  LOP3.LUT R2, R7.reuse, 0x800fffff, RZ, 0xc0, !PT ;  /* 0x800fffff07027812 */ /* 0x040fe200078ec0ff */
[----:B------:R-:W-:Y:S01]  /*0b10*/  IMAD.MOV.U32 R4, RZ, RZ, 0x1ca00000 ;  /* 0x1ca00000ff047424 */ /* 0x000fe200078e00ff */
[----:B------:R-:W-:Y:S01]  /*0b20*/  LOP3.LUT R14, R7, 0x7ff00000, RZ, 0xc0, !PT ;  /* 0x7ff00000070e7812 */ /* 0x000fe200078ec0ff */
[----:B------:R-:W-:Y:S01]  /*0b30*/  IMAD.MOV.U32 R17, RZ, RZ, 0x40100000 ;  /* 0x40100000ff117424 */ /* 0x000fe200078e00ff */
[----:B------:R-:W-:Y:S01]  /*0b40*/  LOP3.LUT R3, R2, 0x3ff00000, RZ, 0xfc, !PT ;  /* 0x3ff0000002037812 */ /* 0x000fe200078efcff */
[----:B------:R-:W-:Y:S01]  /*0b50*/  IMAD.MOV.U32 R2, RZ, RZ, R6 ;  /* 0x000000ffff027224 */ /* 0x000fe200078e0006 */
[----:B------:R-:W-:Y:S01]  /*0b60*/  ISETP.LE.U32.AND P1, PT, R14, 0x40100000, PT ;  /* 0x401000000e00780c */ /* 0x000fe20003f23070 */
[----:B------:R-:W-:Y:S01]  /*0b70*/  IMAD.MOV.U32 R16, RZ, RZ, R14 ;  /* 0x000000ffff107224 */ /* 0x000fe200078e000e */
[----:B------:R-:W-:-:S02]  /*0b80*/  IADD3 R18, PT, PT, R17, -0x1, RZ ;  /* 0xffffffff11127810 */ /* 0x000fc40007ffe0ff */
[----:B------:R-:W-:Y:S01]  /*0b90*/  SEL R12, R4, 0x63400000, !P1 ;  /* 0x63400000040c7807 */ /* 0x000fe20004800000 */
[----:B------:R-:W-:-:S06]  /*0ba0*/  @!P0 DMUL R2, R6, 8.98846567431157953865e+307 ;  /* 0x7fe0000006028828 */ /* 0x000fcc0000000000 */
[----:B------:R-:W0:Y:S04]  /*0bb0*/  MUFU.RCP64H R9, R3 ;  /* 0x0000000300097308 */ /* 0x000e280000001800 */
[----:B------:R-:W-:Y:S02]  /*0bc0*/  @!P0 LOP3.LUT R16, R3, 0x7ff00000, RZ, 0xc0, !PT ;  /* 0x7ff0000003108812 */ /* 0x000fe400078ec0ff */
[----:B------:R-:W-:-:S03]  /*0bd0*/  ISETP.GT.U32.AND P0, PT, R18, 0x7feffffe, PT ;  /* 0x7feffffe1200780c */ /* 0x000fc60003f04070 */
[----:B------:R-:W-:-:S05]  /*0be0*/  VIADD R18, R16, 0xffffffff ;  /* 0xffffffff10127836 */ /* 0x000fca0000000000 */
[----:B------:R-:W-:Y:S01]  /*0bf0*/  ISETP.GT.U32.OR P0, PT, R18, 0x7feffffe, P0 ;  /* 0x7feffffe1200780c */ /* 0x000fe20000704470 */
[----:B0-----:R-:W-:-:S08]  /*0c00*/  DFMA R10, R8, -R2, 1 ;  /* 0x3ff00000080a742b */ /* 0x001fd00000000802 */
[----:B------:R-:W-:-:S08]  /*0c10*/  DFMA R10, R10, R10, R10 ;  /* 0x0000000a0a0a722b */ /* 0x000fd0000000000a */
[----:B------:R-:W-:-:S08]  /*0c20*/  DFMA R10, R8, R10, R8 ;  /* 0x0000000a080a722b */ /* 0x000fd00000000008 */
[----:B------:R-:W-:-:S08]  /*0c30*/  DFMA R8, R10, -R2, 1 ;  /* 0x3ff000000a08742b */ /* 0x000fd00000000802 */
[----:B------:R-:W-:Y:S01]  /*0c40*/  DFMA R10, R10, R8, R10 ;  /* 0x000000080a0a722b */ /* 0x000fe2000000000a */
[----:B------:R-:W-:Y:S01]  /*0c50*/  LOP3.LUT R9, R12, 0x921fb, RZ, 0xfc, !PT ;  /* 0x000921fb0c097812 */ /* 0x000fe200078efcff */
[----:B------:R-:W-:-:S06]  /*0c60*/  IMAD.MOV.U32 R8, RZ, RZ, 0x54442d18 ;  /* 0x54442d18ff087424 */ /* 0x000fcc00078e00ff */
[----:B------:R-:W-:-:S08]  /*0c70*/  DMUL R12, R10, R8 ;  /* 0x000000080a0c7228 */ /* 0x000fd00000000000 */
[----:B------:R-:W-:-:S08]  /*0c80*/  DFMA R14, R12, -R2, R8 ;  /* 0x800000020c0e722b */ /* 0x000fd00000000008 */
[----:B------:R-:W-:Y:S01]  /*0c90*/  DFMA R10, R10, R14, R12 ;  /* 0x0000000e0a0a722b */ /* 0x000fe2000000000c */
[----:B------:R-:W-:Y:S10]  /*0ca0*/  @P0 BRA `(.L_x_10) ;  /* 0x0000000000740947 */ /* 0x000ff40003800000 */
[----:B------:R-:W-:Y:S01]  /*0cb0*/  LOP3.LUT R14, R7, 0x7ff00000, RZ, 0xc0, !PT ;  /* 0x7ff00000070e7812 */ /* 0x000fe200078ec0ff */
[----:B------:R-:W-:-:S03]  /*0cc0*/  IMAD.MOV.U32 R12, RZ, RZ, 0x40100000 ;  /* 0x40100000ff0c7424 */ /* 0x000fc600078e00ff */
[----:B------:R-:W-:Y:S01]  /*0cd0*/  ISETP.LE.U32.AND P0, PT, R14, 0x40100000, PT ;  /* 0x401000000e00780c */ /* 0x000fe20003f03070 */
[----:B------:R-:W-:Y:S02]  /*0ce0*/  IMAD.MOV R13, RZ, RZ, -R14 ;  /* 0x000000ffff0d7224 */ /* 0x000fe400078e0a0e */
[----:B------:R-:W-:-:S03]  /*0cf0*/  IMAD.MOV.U32 R14, RZ, RZ, RZ ;  /* 0x000000ffff0e7224 */ /* 0x000fc600078e00ff */
[----:B------:R-:W-:Y:S02]  /*0d00*/  VIADDMNMX R12, R13, R12, 0xb9600000, !PT ;  /* 0xb96000000d0c7446 */ /* 0x000fe4000780010c */
[----:B------:R-:W-:Y:S02]  /*0d10*/  SEL R13, R4, 0x63400000, !P0 ;  /* 0x63400000040d7807 */ /* 0x000fe40004000000 */
[----:B------:R-:W-:-:S05]  /*0d20*/  VIMNMX R12, PT, PT, R12, 0x46a00000, PT ;  /* 0x46a000000c0c7848 */ /* 0x000fca0003fe0100 */
[----:B------:R-:W-:-:S04]  /*0d30*/  IMAD.IADD R4, R12, 0x1, -R13 ;  /* 0x000000010c047824 */ /* 0x000fc800078e0a0d */
[----:B------:R-:W-:-:S06]  /*0d40*/  VIADD R15, R4, 0x7fe00000 ;  /* 0x7fe00000040f7836 */ /* 0x000fcc0000000000 */
[----:B------:R-:W-:-:S10]  /*0d50*/  DMUL R12, R10, R14 ;  /* 0x0000000e0a0c7228 */ /* 0x000fd40000000000 */
[----:B------:R-:W-:-:S13]  /*0d60*/  FSETP.GTU.AND P0, PT, |R13|, 1.469367938527859385e-39, PT ;  /* 0x001000000d00780b */ /* 0x000fda0003f0c200 */
[----:B------:R-:W-:Y:S05]  /*0d70*/  @P0 BRA `(.L_x_11) ;  /* 0x0000000000840947 */ /* 0x000fea0003800000 */
[----:B------:R-:W-:Y:S01]  /*0d80*/  DFMA R2, R10, -R2, R8 ;  /* 0x800000020a02722b */ /* 0x000fe20000000008 */
[----:B------:R-:W-:-:S09]  /*0d90*/  IMAD.MOV.U32 R14, RZ, RZ, RZ ;  /* 0x000000ffff0e7224 */ /* 0x000fd200078e00ff */
[C---:B------:R-:W-:Y:S02]  /*0da0*/  FSETP.NEU.AND P0, PT, R3.reuse, RZ, PT ;  /* 0x000000ff0300720b */ /* 0x040fe40003f0d000 */
[----:B------:R-:W-:-:S04]  /*0db0*/  LOP3.LUT R7, R3, 0x80000000, R7, 0x48, !PT ;  /* 0x8000000003077812 */ /* 0x000fc800078e4807 */
[----:B------:R-:W-:-:S07]  /*0dc0*/  LOP3.LUT R15, R7, R15, RZ, 0xfc, !PT ;  /* 0x0000000f070f7212 */ /* 0x000fce00078efcff */
[----:B------:R-:W-:Y:S05]  /*0dd0*/  @!P0 BRA `(.L_x_11) ;  /* 0x00000000006c8947 */ /* 0x000fea0003800000 */
[----:B------:R-:W-:Y:S02]  /*0de0*/  IMAD.MOV R3, RZ, RZ, -R4 ;  /* 0x000000ffff037224 */ /* 0x000fe400078e0a04 */
[----:B------:R-:W-:-:S06]  /*0df0*/  IMAD.MOV.U32 R2, RZ, RZ, RZ ;  /* 0x000000ffff027224 */ /* 0x000fcc00078e00ff */
[----:B------:R-:W-:Y:S02]  /*0e00*/  DFMA R2, R12, -R2, R10 ;  /* 0x800000020c02722b */ /* 0x000fe4000000000a */
[----:B------:R-:W-:-:S04]  /*0e10*/  DMUL.RP R10, R10, R14 ;  /* 0x0000000e0a0a7228 */ /* 0x000fc80000008000 */
[----:B------:R-:W-:-:S04]  /*0e20*/  IADD3 R2, PT, PT, -R4, -0x43300000, RZ ;  /* 0xbcd0000004027810 */ /* 0x000fc80007ffe1ff */
[----:B------:R-:W-:Y:S02]  /*0e30*/  FSETP.NEU.AND P0, PT, |R3|, R2, PT ;  /* 0x000000020300720b */ /* 0x000fe40003f0d200 */
[----:B------:R-:W-:Y:S02]  /*0e40*/  LOP3.LUT R7, R11, R7, RZ, 0x3c, !PT ;  /* 0x000000070b077212 */ /* 0x000fe400078e3cff */
[----:B------:R-:W-:Y:S02]  /*0e50*/  FSEL R12, R10, R12, !P0 ;  /* 0x0000000c0a0c7208 */ /* 0x000fe40004000000 */
[----:B------:R-:W-:Y:S01]  /*0e60*/  FSEL R13, R7, R13, !P0 ;  /* 0x0000000d070d7208 */ /* 0x000fe20004000000 */
[----:B------:R-:W-:Y:S06]  /*0e70*/  BRA `(.L_x_11) ;  /* 0x0000000000447947 */ /* 0x000fec0003800000 */
.L_x_10:
[----:B------:R-:W-:-:S14]  /*0e80*/  DSETP.NAN.AND P0, PT, R6, R6, PT ;  /* 0x000000060600722a */ /* 0x000fdc0003f08000 */
[----:B------:R-:W-:Y:S05]  /*0e90*/  @P0 BRA `(.L_x_12) ;  /* 0x0000000000340947 */ /* 0x000fea0003800000 */
[----:B------:R-:W-:Y:S01]  /*0ea0*/  ISETP.NE.AND P0, PT, R17, R16, PT ;  /* 0x000000101100720c */ /* 0x000fe20003f05270 */
[----:B------:R-:W-:Y:S02]  /*0eb0*/  IMAD.MOV.U32 R12, RZ, RZ, 0x0 ;  /* 0x00000000ff0c7424 */ /* 0x000fe400078e00ff */
[----:B------:R-:W-:-:S10]  /*0ec0*/  IMAD.MOV.U32 R13, RZ, RZ, -0x80000 ;  /* 0xfff80000ff0d7424 */ /* 0x000fd400078e00ff */
[----:B------:R-:W-:Y:S05]  /*0ed0*/  @!P0 BRA `(.L_x_11) ;  /* 0x00000000002c8947 */ /* 0x000fea0003800000 */
[----:B------:R-:W-:Y:S02]  /*0ee0*/  ISETP.NE.AND P0, PT, R17, 0x7ff00000, PT ;  /* 0x7ff000001100780c */ /* 0x000fe40003f05270 */
[----:B------:R-:W-:Y:S02]  /*0ef0*/  LOP3.LUT R6, R7, 0x401921fb, RZ, 0x3c, !PT ;  /* 0x401921fb07067812 */ /* 0x000fe400078e3cff */
[----:B------:R-:W-:Y:S02]  /*0f00*/  ISETP.EQ.OR P0, PT, R16, RZ, !P0 ;  /* 0x000000ff1000720c */ /* 0x000fe40004702670 */
[----:B------:R-:W-:-:S11]  /*0f10*/  LOP3.LUT R13, R6, 0x80000000, RZ, 0xc0, !PT ;  /* 0x80000000060d7812 */ /* 0x000fd600078ec0ff */
[----:B------:R-:W-:Y:S01]  /*0f20*/  @P0 LOP3.LUT R2, R13, 0x7ff00000, RZ, 0xfc, !PT ;  /* 0x7ff000000d020812 */ /* 0x000fe200078efcff */
[----:B------:R-:W-:Y:S02]  /*0f30*/  @!P0 IMAD.MOV.U32 R12, RZ, RZ, RZ ;  /* 0x000000ffff0c8224 */ /* 0x000fe400078e00ff */
[----:B------:R-:W-:Y:S02]  /*0f40*/  @P0 IMAD.MOV.U32 R12, RZ, RZ, RZ ;  /* 0x000000ffff0c0224 */ /* 0x000fe400078e00ff */
[----:B------:R-:W-:Y:S01]  /*0f50*/  @P0 IMAD.MOV.U32 R13, RZ, RZ, R2 ;  /* 0x000000ffff0d0224 */ /* 0x000fe200078e0002 */
[----:B------:R-:W-:Y:S06]  /*0f60*/  BRA `(.L_x_11) ;  /* 0x0000000000087947 */ /* 0x000fec0003800000 */
.L_x_12:
[----:B------:R-:W-:Y:S01]  /*0f70*/  LOP3.LUT R13, R7, 0x80000, RZ, 0xfc, !PT ;  /* 0x00080000070d7812 */ /* 0x000fe200078efcff */
[----:B------:R-:W-:-:S07]  /*0f80*/  IMAD.MOV.U32 R12, RZ, RZ, R6 ;  /* 0x000000ffff0c7224 */ /* 0x000fce00078e0006 */
.L_x_11:
[----:B------:R-:W-:Y:S02]  /*0f90*/  IMAD.MOV.U32 R2, RZ, RZ, R0 ;  /* 0x000000ffff027224 */ /* 0x000fe400078e0000 */
[----:B------:R-:W-:-:S04]  /*0fa0*/  IMAD.MOV.U32 R3, RZ, RZ, 0x0 ;  /* 0x00000000ff037424 */ /* 0x000fc800078e00ff */
[----:B------:R-:W-:Y:S05]  /*0fb0*/  RET.REL.NODEC R2 `(_Z12dft1d_kernelILi1EEvPKfPK6float2PS2_i) ;  /* 0xfffffff002107950 */ /* 0x000fea0003c3ffff */
        .weak           $__internal_1_$__cuda_sm3x_div_rn_noftz_f32_slowpath
        .type           $__internal_1_$__cuda_sm3x_div_rn_noftz_f32_slowpath,@function
        .size           $__internal_1_$__cuda_sm3x_div_rn_noftz_f32_slowpath,(.L_x_36 - $__internal_1_$__cuda_sm3x_div_rn_noftz_f32_slowpath)
$__internal_1_$__cuda_sm3x_div_rn_noftz_f32_slowpath:
[----:B------:R-:W-:Y:S01]  /*0fc0*/  SHF.R.U32.HI R9, RZ, 0x17, R3 ;  /* 0x00000017ff097819 */ /* 0x000fe20000011603 */
[----:B------:R-:W-:Y:S01]  /*0fd0*/  BSSY.RECONVERGENT B1, `(.L_x_13) ;  /* 0x0000062000017945 */ /* 0x000fe20003800200 */
[----:B------:R-:W-:Y:S02]  /*0fe0*/  SHF.R.U32.HI R8, RZ, 0x17, R0 ;  /* 0x00000017ff087819 */ /* 0x000fe40000011600 */
[----:B------:R-:W-:Y:S02]  /*0ff0*/  LOP3.LUT R14, R9, 0xff, RZ, 0xc0, !PT ;  /* 0x000000ff090e7812 */ /* 0x000fe400078ec0ff */
[----:B------:R-:W-:Y:S02]  /*1000*/  LOP3.LUT R12, R8, 0xff, RZ, 0xc0, !PT ;  /* 0x000000ff080c7812 */ /* 0x000fe400078ec0ff */
[----:B------:R-:W-:-:S03]  /*1010*/  IADD3 R10, PT, PT, R14, -0x1, RZ ;  /* 0xffffffff0e0a7810 */ /* 0x000fc60007ffe0ff */
[----:B------:R-:W-:Y:S01]  /*1020*/  VIADD R9, R12, 0xffffffff ;  /* 0xffffffff0c097836 */ /* 0x000fe20000000000 */
[----:B------:R-:W-:-:S04]  /*1030*/  ISETP.GT.U32.AND P0, PT, R10, 0xfd, PT ;  /* 0x000000fd0a00780c */ /* 0x000fc80003f04070 */
[----:B------:R-:W-:-:S13]  /*1040*/  ISETP.GT.U32.OR P0, PT, R9, 0xfd, P0 ;  /* 0x000000fd0900780c */ /* 0x000fda0000704470 */
[----:B------:R-:W-:Y:S01]  /*1050*/  @!P0 IMAD.MOV.U32 R8, RZ, RZ, RZ ;  /* 0x000000ffff088224 */ /* 0x000fe200078e00ff */
[----:B------:R-:W-:Y:S06]  /*1060*/  @!P0 BRA `(.L_x_14) ;  /* 0x00000000005c8947 */ /* 0x000fec0003800000 */
[----:B------:R-:W-:Y:S02]  /*1070*/  FSETP.GTU.FTZ.AND P0, PT, |R0|, +INF , PT ;  /* 0x7f8000000000780b */ /* 0x000fe40003f1c200 */
[----:B------:R-:W-:-:S04]  /*1080*/  FSETP.GTU.FTZ.AND P1, PT, |R3|, +INF , PT ;  /* 0x7f8000000300780b */ /* 0x000fc80003f3c200 */
[----:B------:R-:W-:-:S13]  /*1090*/  PLOP3.LUT P0, PT, P0, P1, PT, 0xf8, 0x8f ;  /* 0x00000000008f781c */ /* 0x000fda0000703f70 */
[----:B------:R-:W-:Y:S05]  /*10a0*/  @P0 BRA `(.L_x_15) ;  /* 0x00000004004c0947 */ /* 0x000fea0003800000 */
[----:B------:R-:W-:-:S13]  /*10b0*/  LOP3.LUT P0, RZ, R3, 0x7fffffff, R0, 0xc8, !PT ;  /* 0x7fffffff03ff7812 */ /* 0x000fda000780c800 */
[----:B------:R-:W-:Y:S05]  /*10c0*/  @!P0 BRA `(.L_x_16) ;  /* 0x00000004003c8947 */ /* 0x000fea0003800000 */
[C---:B------:R-:W-:Y:S02]  /*10d0*/  FSETP.NEU.FTZ.AND P2, PT, |R0|.reuse, +INF , PT ;  /* 0x7f8000000000780b */ /* 0x040fe40003f5d200 */
[----:B------:R-:W-:Y:S02]  /*10e0*/  FSETP.NEU.FTZ.AND P1, PT, |R3|, +INF , PT ;  /* 0x7f8000000300780b */ /* 0x000fe40003f3d200 */
[----:B------:R-:W-:-:S11]  /*10f0*/  FSETP.NEU.FTZ.AND P0, PT, |R0|, +INF , PT ;  /* 0x7f8000000000780b */ /* 0x000fd60003f1d200 */
[----:B------:R-:W-:Y:S05]  /*1100*/  @!P1 BRA !P2, `(.L_x_16) ;  /* 0x00000004002c9947 */ /* 0x000fea0005000000 */
[----:B------:R-:W-:-:S04]  /*1110*/  LOP3.LUT P2, RZ, R0, 0x7fffffff, RZ, 0xc0, !PT ;  /* 0x7fffffff00ff7812 */ /* 0x000fc8000784c0ff */
[----:B------:R-:W-:-:S13]  /*1120*/  PLOP3.LUT P1, PT, P1, P2, PT, 0x2f, 0xf2 ;  /* 0x0000000000f2781c */ /* 0x000fda0000f24577 */
[----:B------:R-:W-:Y:S05]  /*1130*/  @P1 BRA `(.L_x_17) ;  /* 0x0000000400181947 */ /* 0x000fea0003800000 */
[----:B------:R-:W-:-:S04]  /*1140*/  LOP3.LUT P1, RZ, R3, 0x7fffffff, RZ, 0xc0, !PT ;  /* 0x7fffffff03ff7812 */ /* 0x000fc8000782c0ff */
[----:B------:R-:W-:-:S13]  /*1150*/  PLOP3.LUT P0, PT, P0, P1, PT, 0x2f, 0xf2 ;  /* 0x0000000000f2781c */ /* 0x000fda0000702577 */
[----:B------:R-:W-:Y:S05]  /*1160*/  @P0 BRA `(.L_x_18) ;  /* 0x0000000400000947 */ /* 0x000fea0003800000 */
[----:B------:R-:W-:Y:S02]  /*1170*/  ISETP.GE.AND P0, PT, R9, RZ, PT ;  /* 0x000000ff0900720c */ /* 0x000fe40003f06270 */
[----:B------:R-:W-:-:S11]  /*1180*/  ISETP.GE.AND P1, PT, R10, RZ, PT ;  /* 0x000000ff0a00720c */ /* 0x000fd60003f26270 */
[----:B------:R-:W-:Y:S02]  /*1190*/  @P0 IMAD.MOV.U32 R8, RZ, RZ, RZ ;  /* 0x000000ffff080224 */ /* 0x000fe400078e00ff */
[----:B------:R-:W-:Y:S01]  /*11a0*/  @!P0 FFMA R0, R0, 1.84467440737095516160e+19, RZ ;  /* 0x5f80000000008823 */ /* 0x000fe200000000ff */
[----:B------:R-:W-:Y:S02]  /*11b0*/  @!P0 IMAD.MOV.U32 R8, RZ, RZ, -0x40 ;  /* 0xffffffc0ff088424 */ /* 0x000fe400078e00ff */
[----:B------:R-:W-:Y:S02]  /*11c0*/  @!P1 FFMA R3, R3, 1.84467440737095516160e+19, RZ ;  /* 0x5f80000003039823 */ /* 0x000fe400000000ff */
[----:B------:R-:W-:-:S07]  /*11d0*/  @!P1 VIADD R8, R8, 0x40 ;  /* 0x0000004008089836 */ /* 0x000fce0000000000 */
.L_x_14:
[----:B------:R-:W-:Y:S01]  /*11e0*/  LEA R10, R14, 0xc0800000, 0x17 ;  /* 0xc08000000e0a7811 */ /* 0x000fe200078eb8ff */
[----:B------:R-:W-:Y:S04]  /*11f0*/  BSSY.RECONVERGENT B2, `(.L_x_19) ;  /* 0x0000036000027945 */ /* 0x000fe80003800200 */
[----:B------:R-:W-:Y:S02]  /*1200*/  IMAD.IADD R10, R3, 0x1, -R10 ;  /* 0x00000001030a7824 */ /* 0x000fe400078e0a0a */
[----:B------:R-:W-:Y:S02]  /*1210*/  VIADD R3, R12, 0xffffff81 ;  /* 0xffffff810c037836 */ /* 0x000fe40000000000 */
[----:B------:R-:W0:Y:S01]  /*1220*/  MUFU.RCP R9, R10 ;  /* 0x0000000a00097308 */ /* 0x000e220000001000 */
[----:B------:R-:W-:Y:S01]  /*1230*/  FADD.FTZ R11, -R10, -RZ ;  /* 0x800000ff0a0b7221 */ /* 0x000fe20000010100 */
[----:B------:R-:W-:-:S03]  /*1240*/  IMAD R0, R3, -0x800000, R0 ;  /* 0xff80000003007824 */ /* 0x000fc600078e0200 */
[----:B0-----:R-:W-:-:S04]  /*1250*/  FFMA R12, R9, R11, 1 ;  /* 0x3f800000090c7423 */ /* 0x001fc8000000000b */
[----:B------:R-:W-:-:S04]  /*1260*/  FFMA R16, R9, R12, R9 ;  /* 0x0000000c09107223 */ /* 0x000fc80000000009 */
[----:B------:R-:W-:-:S04]  /*1270*/  FFMA R9, R0, R16, RZ ;  /* 0x0000001000097223 */ /* 0x000fc800000000ff */
[----:B------:R-:W-:-:S04]  /*1280*/  FFMA R12, R11, R9, R0 ;  /* 0x000000090b0c7223 */ /* 0x000fc80000000000 */
[----:B------:R-:W-:Y:S01]  /*1290*/  FFMA R13, R16, R12, R9 ;  /* 0x0000000c100d7223 */ /* 0x000fe20000000009 */
[----:B------:R-:W-:-:S03]  /*12a0*/  IADD3 R9, PT, PT, R3, 0x7f, -R14 ;  /* 0x0000007f03097810 */ /* 0x000fc60007ffe80e */
[----:B------:R-:W-:Y:S02]  /*12b0*/  FFMA R12, R11, R13, R0 ;  /* 0x0000000d0b0c7223 */ /* 0x000fe40000000000 */
[----:B------:R-:W-:Y:S02]  /*12c0*/  IMAD.IADD R9, R9, 0x1, R8 ;  /* 0x0000000109097824 */ /* 0x000fe400078e0208 */
[----:B------:R-:W-:-:S05]  /*12d0*/  FFMA R0, R16, R12, R13 ;  /* 0x0000000c10007223 */ /* 0x000fca000000000d */
[----:B------:R-:W-:-:S04]  /*12e0*/  SHF.R.U32.HI R3, RZ, 0x17, R0 ;  /* 0x00000017ff037819 */ /* 0x000fc80000011600 */
[----:B------:R-:W-:-:S05]  /*12f0*/  LOP3.LUT R3, R3, 0xff, RZ, 0xc0, !PT ;  /* 0x000000ff03037812 */ /* 0x000fca00078ec0ff */
[----:B------:R-:W-:-:S04]  /*1300*/  IMAD.IADD R11, R3, 0x1, R9 ;  /* 0x00000001030b7824 */ /* 0x000fc800078e0209 */
[----:B------:R-:W-:-:S05]  /*1310*/  VIADD R3, R11, 0xffffffff ;  /* 0xffffffff0b037836 */ /* 0x000fca0000000000 */
[----:B------:R-:W-:-:S13]  /*1320*/  ISETP.GE.U32.AND P0, PT, R3, 0xfe, PT ;  /* 0x000000fe0300780c */ /* 0x000fda0003f06070 */
[----:B------:R-:W-:Y:S05]  /*1330*/  @!P0 BRA `(.L_x_20) ;  /* 0x0000000000808947 */ /* 0x000fea0003800000 */
[----:B------:R-:W-:-:S13]  /*1340*/  ISETP.GT.AND P0, PT, R11, 0xfe, PT ;  /* 0x000000fe0b00780c */ /* 0x000fda0003f04270 */
[----:B------:R-:W-:Y:S05]  /*1350*/  @P0 BRA `(.L_x_21) ;  /* 0x00000000006c0947 */ /* 0x000fea0003800000 */
[----:B------:R-:W-:-:S13]  /*1360*/  ISETP.GE.AND P0, PT, R11, 0x1, PT ;  /* 0x000000010b00780c */ /* 0x000fda0003f06270 */
[----:B------:R-:W-:Y:S05]  /*1370*/  @P0 BRA `(.L_x_22) ;  /* 0x0000000000740947 */ /* 0x000fea0003800000 */
[----:B------:R-:W-:Y:S02]  /*1380*/  ISETP.GE.AND P0, PT, R11, -0x18, PT ;  /* 0xffffffe80b00780c */ /* 0x000fe40003f06270 */
[----:B------:R-:W-:-:S11]  /*1390*/  LOP3.LUT R0, R0, 0x80000000, RZ, 0xc0, !PT ;  /* 0x8000000000007812 */ /* 0x000fd600078ec0ff */
[----:B------:R-:W-:Y:S05]  /*13a0*/  @!P0 BRA `(.L_x_22) ;  /* 0x0000000000688947 */ /* 0x000fea0003800000 */
[CCC-:B------:R-:W-:Y:S01]  /*13b0*/  FFMA.RZ R3, R16.reuse, R12.reuse, R13.reuse ;  /* 0x0000000c10037223 */ /* 0x1c0fe2000000c00d */
[C---:B------:R-:W-:Y:S02]  /*13c0*/  VIADD R10, R11.reuse, 0x20 ;  /* 0x000000200b0a7836 */ /* 0x040fe40000000000 */
[CCC-:B------:R-:W-:Y:S01]  /*13d0*/  FFMA.RM R8, R16.reuse, R12.reuse, R13.reuse ;  /* 0x0000000c10087223 */ /* 0x1c0fe2000000400d */
[----:B------:R-:W-:Y:S02]  /*13e0*/  ISETP.NE.AND P2, PT, R11, RZ, PT ;  /* 0x000000ff0b00720c */ /* 0x000fe40003f45270 */
[----:B------:R-:W-:Y:S01]  /*13f0*/  LOP3.LUT R9, R3, 0x7fffff, RZ, 0xc0, !PT ;  /* 0x007fffff03097812 */ /* 0x000fe200078ec0ff */
[----:B------:R-:W-:Y:S01]  /*1400*/  FFMA.RP R3, R16, R12, R13 ;  /* 0x0000000c10037223 */ /* 0x000fe2000000800d */
[----:B------:R-:W-:Y:S01]  /*1410*/  ISETP.NE.AND P1, PT, R11, RZ, PT ;  /* 0x000000ff0b00720c */ /* 0x000fe20003f25270 */
[----:B------:R-:W-:Y:S01]  /*1420*/  IMAD.MOV R11, RZ, RZ, -R11 ;  /* 0x000000ffff0b7224 */ /* 0x000fe200078e0a0b */
[----:B------:R-:W-:-:S02]  /*1430*/  LOP3.LUT R9, R9, 0x800000, RZ, 0xfc, !PT ;  /* 0x0080000009097812 */ /* 0x000fc400078efcff */
[----:B------:R-:W-:Y:S02]  /*1440*/  FSETP.NEU.FTZ.AND P0, PT, R3, R8, PT ;  /* 0x000000080300720b */ /* 0x000fe40003f1d000 */
[----:B------:R-:W-:Y:S02]  /*1450*/  SHF.L.U32 R10, R9, R10, RZ ;  /* 0x0000000a090a7219 */ /* 0x000fe400000006ff */
[----:B------:R-:W-:Y:S02]  /*1460*/  SEL R8, R11, RZ, P2 ;  /* 0x000000ff0b087207 */ /* 0x000fe40001000000 */
[----:B------:R-:W-:Y:S02]  /*1470*/  ISETP.NE.AND P1, PT, R10, RZ, P1 ;  /* 0x000000ff0a00720c */ /* 0x000fe40000f25270 */
[----:B------:R-:W-:Y:S02]  /*1480*/  SHF.R.U32.HI R8, RZ, R8, R9 ;  /* 0x00000008ff087219 */ /* 0x000fe40000011609 */
[----:B------:R-:W-:-:S02]  /*1490*/  PLOP3.LUT P0, PT, P0, P1, PT, 0xf8, 0x8f ;  /* 0x00000000008f781c */ /* 0x000fc40000703f70 */
[----:B------:R-:W-:Y:S02]  /*14a0*/  SHF.R.U32.HI R10, RZ, 0x1, R8 ;  /* 0x00000001ff0a7819 */ /* 0x000fe40000011608 */
[----:B------:R-:W-:-:S04]  /*14b0*/  SEL R3, RZ, 0x1, !P0 ;  /* 0x00000001ff037807 */ /* 0x000fc80004000000 */
[----:B------:R-:W-:-:S04]  /*14c0*/  LOP3.LUT R3, R3, 0x1, R10, 0xf8, !PT ;  /* 0x0000000103037812 */ /* 0x000fc800078ef80a */
[----:B------:R-:W-:-:S05]  /*14d0*/  LOP3.LUT R3, R3, R8, RZ, 0xc0, !PT ;  /* 0x0000000803037212 */ /* 0x000fca00078ec0ff */
[----:B------:R-:W-:-:S05]  /*14e0*/  IMAD.IADD R3, R10, 0x1, R3 ;  /* 0x000000010a037824 */ /* 0x000fca00078e0203 */
[----:B------:R-:W-:Y:S01]  /*14f0*/  LOP3.LUT R0, R3, R0, RZ, 0xfc, !PT ;  /* 0x0000000003007212 */ /* 0x000fe200078efcff */
[----:B------:R-:W-:Y:S06]  /*1500*/  BRA `(.L_x_22) ;  /* 0x0000000000107947 */ /* 0x000fec0003800000 */
.L_x_21:
[----:B------:R-:W-:-:S04]  /*1510*/  LOP3.LUT R0, R0, 0x80000000, RZ, 0xc0, !PT ;  /* 0x8000000000007812 */ /* 0x000fc800078ec0ff */
[----:B------:R-:W-:Y:S01]  /*1520*/  LOP3.LUT R0, R0, 0x7f800000, RZ, 0xfc, !PT ;  /* 0x7f80000000007812 */ /* 0x000fe200078efcff */
[----:B------:R-:W-:Y:S06]  /*1530*/  BRA `(.L_x_22) ;  /* 0x0000000000047947 */ /* 0x000fec0003800000 */
.L_x_20:
[----:B------:R-:W-:-:S07]  /*1540*/  IMAD R0, R9, 0x800000, R0 ;  /* 0x0080000009007824 */ /* 0x000fce00078e0200 */
.L_x_22:
[----:B------:R-:W-:Y:S05]  /*1550*/  BSYNC.RECONVERGENT B2 ;  /* 0x0000000000027941 */ /* 0x000fea0003800200 */
.L_x_19:
[----:B------:R-:W-:Y:S05]  /*1560*/  BRA `(.L_x_23) ;  /* 0x0000000000207947 */ /* 0x000fea0003800000 */
.L_x_18:
[----:B------:R-:W-:-:S04]  /*1570*/  LOP3.LUT R0, R3, 0x80000000, R0, 0x48, !PT ;  /* 0x8000000003007812 */ /* 0x000fc800078e4800 */
[----:B------:R-:W-:Y:S01]  /*1580*/  LOP3.LUT R0, R0, 0x7f800000, RZ, 0xfc, !PT ;  /* 0x7f80000000007812 */ /* 0x000fe200078efcff */
[----:B------:R-:W-:Y:S06]  /*1590*/  BRA `(.L_x_23) ;  /* 0x0000000000147947 */ /* 0x000fec0003800000 */
.L_x_17:
[----:B------:R-:W-:Y:S01]  /*15a0*/  LOP3.LUT R0, R3, 0x80000000, R0, 0x48, !PT ;  /* 0x8000000003007812 */ /* 0x000fe200078e4800 */
[----:B------:R-:W-:Y:S06]  /*15b0*/  BRA `(.L_x_23) ;  /* 0x00000000000c7947 */ /* 0x000fec0003800000 */
.L_x_16:
[----:B------:R-:W0:Y:S01]  /*15c0*/  MUFU.RSQ R0, -QNAN ;  /* 0xffc0000000007908 */ /* 0x000e220000001400 */
[----:B------:R-:W-:Y:S05]  /*15d0*/  BRA `(.L_x_23) ;  /* 0x0000000000047947 */ /* 0x000fea0003800000 */
.L_x_15:
[----:B------:R-:W-:-:S07]  /*15e0*/  FADD.FTZ R0, R0, R3 ;  /* 0x0000000300007221 */ /* 0x000fce0000010000 */
.L_x_23:
[----:B------:R-:W-:Y:S05]  /*15f0*/  BSYNC.RECONVERGENT B1 ;  /* 0x0000000000017941 */ /* 0x000fea0003800200 */
.L_x_13:
[----:B------:R-:W-:Y:S02]  /*1600*/  IMAD.MOV.U32 R8, RZ, RZ, R6 ;  /* 0x000000ffff087224 */ /* 0x000fe400078e0006 */
[----:B------:R-:W-:-:S04]  /*1610*/  IMAD.MOV.U32 R9, RZ, RZ, 0x0 ;  /* 0x00000000ff097424 */ /* 0x000fc800078e00ff */
[----:B0-----:R-:W-:Y:S05]  /*1620*/  RET.REL.NODEC R8 `(_Z12dft1d_kernelILi1EEvPKfPK6float2PS2_i) ;  /* 0xffffffe808747950 */ /* 0x001fea0003c3ffff */
.L_x_24:
[----:B------:R-:W-:-:S00]  /*1630*/  BRA `(.L_x_24) ;  /* 0xfffffffc00fc7947 */ /* 0x000fc0000383ffff */
[----:B------:R-:W-:-:S00]  /*1640*/  NOP ;  /* 0x0000000000007918 */ /* 0x000fc00000000000 */
        /* <DEDUP_REMOVED lines=11> */
.L_x_36:


//--------------------- .text._Z12dft1d_kernelILin1EEvPKfPK6float2PS2_i --------------------------
	.section	.text._Z12dft1d_kernelILin1EEvPKfPK6float2PS2_i,"ax",@progbits
	.align	128
        .global         _Z12dft1d_kernelILin1EEvPKfPK6float2PS2_i
        .type           _Z12dft1d_kernelILin1EEvPKfPK6float2PS2_i,@function
        .size           _Z12dft1d_kernelILin1EEvPKfPK6float2PS2_i,(.L_x_37 - _Z12dft1d_kernelILin1EEvPKfPK6float2PS2_i)
        .other          _Z12dft1d_kernelILin1EEvPKfPK6float2PS2_i,@"STO_CUDA_ENTRY STV_DEFAULT"
_Z12dft1d_kernelILin1EEvPKfPK6float2PS2_i:
.text._Z12dft1d_kernelILin1EEvPKfPK6float2PS2_i:
        /* <DEDUP_REMOVED lines=10> */
[----:B------:R-:W-:Y:S01]  /*00a0*/  CS2R R10, SRZ ;  /* 0x00000000000a7805 */ /* 0x000fe2000001ff00 */
[----:B------:R-:W0:Y:S07]  /*00b0*/  LDCU.64 UR6, c[0x0][0x358] ;  /* 0x00006b00ff0677ac */ /* 0x000e2e0008000a00 */
        /* <DEDUP_REMOVED lines=11> */
[----:B------:R-:W-:-:S08]  /*0170*/  DMUL R8, R2, -UR4 ;  /* 0x8000000402087c28 */ /* 0x000fd00008000000 */
[----:B------:R-:W-:-:S08]  /*0180*/  DFMA R10, -R6, R8, -UR4 ;  /* 0x80000004060a7e2b */ /* 0x000fd00008000108 */
[----:B------:R-:W-:-:S10]  /*0190*/  DFMA R2, R2, R10, R8 ;  /* 0x0000000a0202722b */ /* 0x000fd40000000008 */
[----:B------:R-:W-:-:S05]  /*01a0*/  FFMA R0, RZ, R7, R3 ;  /* 0x00000007ff007223 */ /* 0x000fca0000000003 */
[----:B------:R-:W-:-:S13]  /*01b0*/  FSETP.GT.AND P0, PT, |R0|, 1.469367938527859385e-39, PT ;  /* 0x001000000000780b */ /* 0x000fda0003f04200 */
[----:B------:R-:W-:Y:S05]  /*01c0*/  @P0 BRA `(.L_x_26) ;  /* 0x0000000000100947 */ /* 0x000fea0003800000 */
[----:B------:R-:W-:-:S07]  /*01d0*/  MOV R0, 0x1f0 ;  /* 0x000001f000007802 */ /* 0x000fce0000000f00 */
[----:B0-----:R-:W-:Y:S05]  /*01e0*/  CALL.REL.NOINC `($__internal_2_$__cuda_sm20_div_rn_f64_full) ;  /* 0x0000000400ac7944 */ /* 0x001fea0003c00000 */
[----:B------:R-:W-:Y:S02]  /*01f0*/  IMAD.MOV.U32 R2, RZ, RZ, R12 ;  /* 0x000000ffff027224 */ /* 0x000fe400078e000c */
[----:B------:R-:W-:-:S07]  /*0200*/  IMAD.MOV.U32 R3, RZ, RZ, R13 ;  /* 0x000000ffff037224 */ /* 0x000fce00078e000d */
.L_x_26:
[----:B------:R-:W1:Y:S01]  /*0210*/  F2F.F32.F64 R12, R2 ;  /* 0x00000002000c7310 */ /* 0x000e620000301000 */
[----:B------:R-:W-:Y:S01]  /*0220*/  I2FP.F32.S32 R9, R5 ;  /* 0x0000000500097245 */ /* 0x000fe20000201400 */
[----:B------:R-:W-:Y:S01]  /*0230*/  IMAD.MOV.U32 R7, RZ, RZ, RZ ;  /* 0x000000ffff077224 */ /* 0x000fe200078e00ff */
[----:B------:R-:W-:-:S03]  /*0240*/  CS2R R10, SRZ ;  /* 0x00000000000a7805 */ /* 0x000fc6000001ff00 */
[----:B-1----:R-:W-:-:S07]  /*0250*/  FMUL R12, R12, R9 ;  /* 0x000000090c0c7220 */ /* 0x002fce0000400000 */
.L_x_30:
        /* <DEDUP_REMOVED lines=22> */
.L_x_29:
        /* <DEDUP_REMOVED lines=44> */
.L_x_28:
[----:B0-----:R-:W-:Y:S05]  /*0680*/  BSYNC.RECONVERGENT B0 ;  /* 0x0000000000007941 */ /* 0x001fea0003800200 */
.L_x_27:
[----:B------:R-:W0:Y:S01]  /*0690*/  LDC.64 R8, c[0x0][0x380] ;  /* 0x0000e000ff087b82 */ /* 0x000e220000000a00 */
[----:B------:R-:W-:Y:S02]  /*06a0*/  IMAD.MOV.U32 R4, RZ, RZ, 0x37cbac00 ;  /* 0x37cbac00ff047424 */ /* 0x000fe400078e00ff */
[----:B------:R-:W-:Y:S01]  /*06b0*/  FMUL R3, R0, R0 ;  /* 0x0000000000037220 */ /* 0x000fe20000400000 */
[----:B------:R-:W-:Y:S01]  /*06c0*/  IMAD.MOV.U32 R6, RZ, RZ, 0x394d4153 ;  /* 0x394d4153ff067424 */ /* 0x000fe200078e00ff */
[----:B------:R-:W1:Y:S01]  /*06d0*/  LDCU UR4, c[0x0][0x398] ;  /* 0x00007300ff0477ac */ /* 0x000e620008000800 */
[----:B0-----:R-:W-:-:S06]  /*06e0*/  IMAD.WIDE.U32 R8, R7, 0x4, R8 ;  /* 0x0000000407087825 */ /* 0x001fcc00078e0008 */
[----:B------:R0:W2:Y:S01]  /*06f0*/  LDG.E.CONSTANT R8, desc[UR6][R8.64] ;  /* 0x0000000608087981 */ /* 0x0000a2000c1e9900 */
[C---:B------:R-:W-:Y:S01]  /*0700*/  FFMA R4, R3.reuse, R4, -0.0013887860113754868507 ;  /* 0xbab607ed03047423 */ /* 0x040fe20000000004 */
[C---:B------:R-:W-:Y:S01]  /*0710*/  FFMA R6, R3.reuse, -R6, 0.0083327032625675201416 ;  /* 0x3c0885e403067423 */ /* 0x040fe20000000806 */
[----:B------:R-:W-:Y:S01]  /*0720*/  FFMA R13, R3, R0, RZ ;  /* 0x00000000030d7223 */ /* 0x000fe200000000ff */
[----:B------:R-:W-:Y:S02]  /*0730*/  VIADD R7, R7, 0x1 ;  /* 0x0000000107077836 */ /* 0x000fe40000000000 */
[C---:B------:R-:W-:Y:S01]  /*0740*/  FFMA R4, R3.reuse, R4, 0.041666727513074874878 ;  /* 0x3d2aaabb03047423 */ /* 0x040fe20000000004 */
[C---:B------:R-:W-:Y:S01]  /*0750*/  FFMA R6, R3.reuse, R6, -0.16666662693023681641 ;  /* 0xbe2aaaa803067423 */ /* 0x040fe20000000006 */
[C---:B------:R-:W-:Y:S02]  /*0760*/  LOP3.LUT P0, RZ, R2.reuse, 0x2, RZ, 0xc0, !PT ;  /* 0x0000000202ff7812 */ /* 0x040fe4000780c0ff */
[----:B------:R-:W-:Y:S01]  /*0770*/  FFMA R4, R3, R4, -0.4999999701976776123 ;  /* 0xbeffffff03047423 */ /* 0x000fe20000000004 */
[C---:B0-----:R-:W-:Y:S01]  /*0780*/  LOP3.LUT R9, R2.reuse, 0x1, RZ, 0xc0, !PT ;  /* 0x0000000102097812 */ /* 0x041fe200078ec0ff */
[----:B------:R-:W-:Y:S01]  /*0790*/  FFMA R13, R13, R6, R0 ;  /* 0x000000060d0d7223 */ /* 0x000fe20000000000 */
        /* <DEDUP_REMOVED lines=9> */
[-C--:B--2---:R-:W-:Y:S02]  /*0830*/  FFMA R10, R3, R8.reuse, R10 ;  /* 0x00000008030a7223 */ /* 0x084fe4000000000a */
[----:B------:R-:W-:-:S04]  /*0840*/  FFMA R11, R4, R8, R11 ;  /* 0x00000008040b7223 */ /* 0x000fc8000000000b */
[----:B------:R-:W-:Y:S05]  /*0850*/  @P2 BRA `(.L_x_30) ;  /* 0xfffffff800802947 */ /* 0x000fea000383ffff */
.L_x_25:
[----:B------:R-:W1:Y:S02]  /*0860*/  LDC.64 R2, c[0x0][0x390] ;  /* 0x0000e400ff027b82 */ /* 0x000e640000000a00 */
[----:B-1----:R-:W-:-:S05]  /*0870*/  IMAD.WIDE R2, R5, 0x8, R2 ;  /* 0x0000000805027825 */ /* 0x002fca00078e0202 */
[----:B0-----:R-:W-:Y:S01]  /*0880*/  STG.E.64 desc[UR6][R2.64], R10 ;  /* 0x0000000a02007986 */ /* 0x001fe2000c101b06 */
[----:B------:R-:W-:Y:S05]  /*0890*/  EXIT ;  /* 0x000000000000794d */ /* 0x000fea0003800000 */
        .weak           $__internal_2_$__cuda_sm20_div_rn_f64_full
        .type           $__internal_2_$__cuda_sm20_div_rn_f64_full,@function
        .size           $__internal_2_$__cuda_sm20_div_rn_f64_full,(.L_x_37 - $__internal_2_$__cuda_sm20_div_rn_f64_full)
$__internal_2_$__cuda_sm20_div_rn_f64_full:
        /* <DEDUP_REMOVED lines=9> */
[----:B------:R-:W-:Y:S02]  /*0930*/  IMAD.MOV.U32 R16, RZ, RZ, R14 ;  /* 0x000000ffff107224 */ /* 0x000fe400078e000e */
[----:B------:R-:W-:Y:S01]  /*0940*/  VIADD R18, R17, 0xffffffff ;  /* 0xffffffff11127836 */ /* 0x000fe20000000000 */
        /* <DEDUP_REMOVED lines=47> */
.L_x_31:
        /* <DEDUP_REMOVED lines=15> */
.L_x_33:
[----:B------:R-:W-:Y:S01]  /*0d30*/  LOP3.LUT R13, R7, 0x80000, RZ, 0xfc, !PT ;  /* 0x00080000070d7812 */ /* 0x000fe200078efcff */
[----:B------:R-:W-:-:S07]  /*0d40*/  IMAD.MOV.U32 R12, RZ, RZ, R6 ;  /* 0x000000ffff0c7224 */ /* 0x000fce00078e0006 */
.L_x_32:
[----:B------:R-:W-:Y:S02]  /*0d50*/  IMAD.MOV.U32 R2, RZ, RZ, R0 ;  /* 0x000000ffff027224 */ /* 0x000fe400078e0000 */
[----:B------:R-:W-:-:S04]  /*0d60*/  IMAD.MOV.U32 R3, RZ, RZ, 0x0 ;  /* 0x00000000ff037424 */ /* 0x000fc800078e00ff */
[----:B------:R-:W-:Y:S05]  /*0d70*/  RET.REL.NODEC R2 `(_Z12dft1d_kernelILin1EEvPKfPK6float2PS2_i) ;  /* 0xfffffff002a07950 */ /* 0x000fea0003c3ffff */
.L_x_34:
        /* <DEDUP_REMOVED lines=16> */
.L_x_37:


//--------------------- .nv.global.init           --------------------------
	.section	.nv.global.init,"aw",@progbits
	.align	4
.nv.global.init:
	.type		__cudart_i2opi_f,@object
	.size		__cudart_i2opi_f,(.L_0 - __cudart_i2opi_f)
__cudart_i2opi_f:
        /*0000*/ 	.byte	0x41, 0x90, 0x43, 0x3c, 0x99, 0x95, 0x62, 0xdb, 0xc0, 0xdd, 0x34, 0xf5, 0xd1, 0x57, 0x27, 0xfc
        /*0010*/ 	.byte	0x29, 0x15, 0x44, 0x4e, 0x6e, 0x83, 0xf9, 0xa2
.L_0:


//--------------------- .nv.shared.reserved.0     --------------------------
	.section	.nv.shared.reserved.0,"aw",@nobits
	.weak		__nv_reservedSMEM_offset_0_alias
	.size		__nv_reservedSMEM_offset_0_alias, 0, 64
	.other		__nv_reservedSMEM_offset_0_alias,@"STO_CUDA_RESERVED_SHARED STV_DEFAULT"
__nv_reservedSMEM_offset_0_alias:
	.zero		0
	.zero		64


//--------------------- .nv.constant0._Z12dft1d_kernelILi1EEvPKfPK6float2PS2_i --------------------------
	.section	.nv.constant0._Z12dft1d_kernelILi1EEvPKfPK6float2PS2_i,"a",@progbits
	.sectionflags	@""
	.align	4
.nv.constant0._Z12dft1d_kernelILi1EEvPKfPK6float2PS2_i:
	.zero		924


//--------------------- .nv.constant0._Z12dft1d_kernelILin1EEvPKfPK6float2PS2_i --------------------------
	.section	.nv.constant0._Z12dft1d_kernelILin1EEvPKfPK6float2PS2_i,"a",@progbits
	.sectionflags	@""
	.align	4
.nv.constant0._Z12dft1d_kernelILin1EEvPKfPK6float2PS2_i:
	.zero		924


//--------------------- SYMBOLS --------------------------

	.type		.nv.reservedSmem.offset0,@object
	.size		.nv.reservedSmem.offset0,0x4
